def gluon_wgmma(
    a_ptr,
    b_ptr,
    c_ptr,
    M,
    N,
    K,
    stride_am,
    stride_bk,
    stride_cm,
    BLOCK_M: gl.constexpr,
    BLOCK_N: gl.constexpr,
    BLOCK_K: gl.constexpr,
    DTYPE: gl.constexpr,
    A_LAYOUT: gl.constexpr,
    B_LAYOUT: gl.constexpr,
    C_LAYOUT: gl.constexpr,
    B_SHAPE: gl.constexpr,
    TRANS_B: gl.constexpr,
    NUM_BUFFERS: gl.constexpr,
    NUM_WARPS: gl.constexpr,
):
    a_desc = tma.make_tensor_descriptor(
        a_ptr, [M, K], [stride_am, 1], [BLOCK_M, BLOCK_K], A_LAYOUT
    )
    b_desc = tma.make_tensor_descriptor(
        b_ptr,
        [N, K] if TRANS_B else [K, N],
        [stride_bk, 1],
        B_SHAPE,
        B_LAYOUT,
    )
    c_desc = tma.make_tensor_descriptor(
        c_ptr, [M, N], [stride_cm, 1], [BLOCK_M, BLOCK_N], C_LAYOUT
    )

    a_bufs = gl.allocate_shared_memory(
        DTYPE, [NUM_BUFFERS, BLOCK_M, BLOCK_K], A_LAYOUT
    )
    b_bufs = gl.allocate_shared_memory(DTYPE, [NUM_BUFFERS] + B_SHAPE, B_LAYOUT)

    pid_m = gl.program_id(0)
    pid_n = gl.program_id(1)
    off_m = pid_m * BLOCK_M
    off_n = pid_n * BLOCK_N

    mma_layout: gl.constexpr = pick_wgmma_layout(DTYPE, BLOCK_M, BLOCK_N, NUM_WARPS)
    acc = warpgroup_mma_init(
        gl.zeros((BLOCK_M, BLOCK_N), dtype=gl.float32, layout=mma_layout)
    )

    bars = gl.allocate_shared_memory(
        gl.int64, [NUM_BUFFERS, 1], mbarrier.MBarrierLayout()
    )
    for i in gl.static_range(NUM_BUFFERS):
        mbarrier.init(bars.index(i), count=1)
    idx = 0
    phase = 0

    for k in range(0, K, BLOCK_K):
        a = a_bufs.index(idx)
        b = b_bufs.index(idx)
        bar = bars.index(idx)
        mbarrier.expect(bar, a_desc.block_type.nbytes + b_desc.block_type.nbytes)
        tma.async_copy_global_to_shared(a_desc, [off_m, k], bar, a)
        tma.async_copy_global_to_shared(
            b_desc, [off_n, k] if TRANS_B else [k, off_n], bar, b
        )
        mbarrier.wait(bar, phase=phase)

        if TRANS_B:
            b = b.permute((1, 0))
        acc = warpgroup_mma_wait(num_outstanding=0, deps=(acc,))
        acc = warpgroup_mma(a, b, acc, is_async=True)

        idx += 1
        if idx == NUM_BUFFERS:
            idx = 0
            phase ^= 1

    acc = warpgroup_mma_wait(num_outstanding=0, deps=(acc,))
    for i in gl.static_range(NUM_BUFFERS):
        mbarrier.invalidate(bars.index(i))

    c_smem = gl.allocate_shared_memory(DTYPE, [BLOCK_M, BLOCK_N], C_LAYOUT)
    c_smem.store(acc.to(DTYPE))
    fence_async_shared()
    tma.async_copy_shared_to_global(c_desc, [off_m, off_n], c_smem)
    tma.store_wait(pendings=0)

# config = {"BLOCK_K": 64, "BLOCK_M": 64, "BLOCK_N": 256, "arch": "sm_90", "dtype": "bf16", "num_buffers": 3, "num_warps": 8, "trans_b": 1}
# arch = sm_90


// ===== COMPILED SASS (sm_90a) =====

	.target	sm_90a

	.elftype	@"ET_EXEC"


//--------------------- .note.nv.tkinfo           --------------------------
	.section	.note.nv.tkinfo,"",@"SHT_NOTE"
	.sectionflags	@"SHF_NOTE_NV_TKINFO"
	.tkinfo
        /*0018*/ 	.word	0x00000002
        /*0030*/ 	.string	""
        /*0030*/ 	.string	"ptxas"
        /*0030*/ 	.string	"Cuda compilation tools, release 13.0, V13.0.88"
        /*0030*/ 	.string	"Build cuda_13.0.r13.0/compiler.36424714_0"
        /*0030*/ 	.string	"-v  -suppress-debug-info  -lineinfo  -arch sm_90a "



//--------------------- .note.nv.cuinfo           --------------------------
	.section	.note.nv.cuinfo,"",@"SHT_NOTE"
	.sectionflags	@"SHF_NOTE_NV_CUINFO"
        /*0018*/ 	.short	0x0002
        /*001a*/ 	.short	0x005a
        /*001c*/ 	.short	0x0082
	.zero		2


//--------------------- .nv.info                  --------------------------
	.section	.nv.info,"",@"SHT_CUDA_INFO"
	.align	4


	//----- nvinfo : EIATTR_REGCOUNT
	.align		4
        /*0000*/ 	.byte	0x04, 0x2f
        /*0002*/ 	.short	(.L_1 - .L_0)
	.align		4
.L_0:
        /*0004*/ 	.word	index@(gluon_wgmma)
        /*0008*/ 	.word	0x0000005a


	//----- nvinfo : EIATTR_FRAME_SIZE
	.align		4
.L_1:
        /*000c*/ 	.byte	0x04, 0x11
        /*000e*/ 	.short	(.L_3 - .L_2)
	.align		4
.L_2:
        /*0010*/ 	.word	index@(gluon_wgmma)
        /*0014*/ 	.word	0x00000000


	//----- nvinfo : EIATTR_MIN_STACK_SIZE
	.align		4
.L_3:
        /*0018*/ 	.byte	0x04, 0x12
        /*001a*/ 	.short	(.L_5 - .L_4)
	.align		4
.L_4:
        /*001c*/ 	.word	index@(gluon_wgmma)
        /*0020*/ 	.word	0x00000000
.L_5:


//--------------------- .nv.compat                --------------------------
	.section	.nv.compat,"",@"SHT_CUDA_COMPAT_INFO"
	.align	4
        /*0000*/ 	.byte	0x02, 0x09, 0x01, 0x00, 0x02, 0x02, 0x04, 0x00, 0x02, 0x05, 0x05, 0x00, 0x03, 0x07, 0x01, 0x01
        /*0010*/ 	.byte	0x02, 0x03, 0x03, 0x00, 0x02, 0x06, 0x01, 0x00, 0x04, 0x0b, 0x08, 0x00, 0x00, 0x00, 0x00, 0x00
        /*0020*/ 	.byte	0x00, 0x00, 0x00, 0x00


//--------------------- .nv.info.gluon_wgmma      --------------------------
	.section	.nv.info.gluon_wgmma,"",@"SHT_CUDA_INFO"
	.sectionflags	@""
	.align	4


	//----- nvinfo : EIATTR_CUDA_API_VERSION
	.align		4
        /*0000*/ 	.byte	0x04, 0x37
        /*0002*/ 	.short	(.L_7 - .L_6)
.L_6:
        /*0004*/ 	.word	0x00000082


	//----- nvinfo : EIATTR_KPARAM_INFO
	.align		4
.L_7:
        /*0008*/ 	.byte	0x04, 0x17
        /*000a*/ 	.short	(.L_9 - .L_8)
.L_8:
        /*000c*/ 	.word	0x00000000
        /*0010*/ 	.short	0x000a
        /*0012*/ 	.short	0x0048
        /*0014*/ 	.byte	0x00, 0xf4, 0x21, 0x00


	//----- nvinfo : EIATTR_KPARAM_INFO
	.align		4
.L_9:
        /*0018*/ 	.byte	0x04, 0x17
        /*001a*/ 	.short	(.L_11 - .L_10)
.L_10:
        /*001c*/ 	.word	0x00000000
        /*0020*/ 	.short	0x0009
        /*0022*/ 	.short	0x0040
        /*0024*/ 	.byte	0x00, 0xf4, 0x21, 0x00


	//----- nvinfo : EIATTR_KPARAM_INFO
	.align		4
.L_11:
        /*0028*/ 	.byte	0x04, 0x17
        /*002a*/ 	.short	(.L_13 - .L_12)
.L_12:
        /*002c*/ 	.word	0x00000000
        /*0030*/ 	.short	0x0008
        /*0032*/ 	.short	0x0038
        /*0034*/ 	.byte	0x00, 0xf0, 0x21, 0x00


	//----- nvinfo : EIATTR_KPARAM_INFO
	.align		4
.L_13:
        /*0038*/ 	.byte	0x04, 0x17
        /*003a*/ 	.short	(.L_15 - .L_14)
.L_14:
        /*003c*/ 	.word	0x00000000
        /*0040*/ 	.short	0x0007
        /*0042*/ 	.short	0x0030
        /*0044*/ 	.byte	0x00, 0xf0, 0x21, 0x00


	//----- nvinfo : EIATTR_KPARAM_INFO
	.align		4
.L_15:
        /*0048*/ 	.byte	0x04, 0x17
        /*004a*/ 	.short	(.L_17 - .L_16)
.L_16:
        /*004c*/ 	.word	0x00000000
        /*0050*/ 	.short	0x0006
        /*0052*/ 	.short	0x0028
        /*0054*/ 	.byte	0x00, 0xf0, 0x21, 0x00


	//----- nvinfo : EIATTR_KPARAM_INFO
	.align		4
.L_17:
        /*0058*/ 	.byte	0x04, 0x17
        /*005a*/ 	.short	(.L_19 - .L_18)
.L_18:
        /*005c*/ 	.word	0x00000000
        /*0060*/ 	.short	0x0005
        /*0062*/ 	.short	0x0020
        /*0064*/ 	.byte	0x00, 0xf0, 0x11, 0x00


	//----- nvinfo : EIATTR_KPARAM_INFO
	.align		4
.L_19:
        /*0068*/ 	.byte	0x04, 0x17
        /*006a*/ 	.short	(.L_21 - .L_20)
.L_20:
        /*006c*/ 	.word	0x00000000
        /*0070*/ 	.short	0x0004
        /*0072*/ 	.short	0x001c
        /*0074*/ 	.byte	0x00, 0xf0, 0x11, 0x00


	//----- nvinfo : EIATTR_KPARAM_INFO
	.align		4
.L_21:
        /*0078*/ 	.byte	0x04, 0x17
        /*007a*/ 	.short	(.L_23 - .L_22)
.L_22:
        /*007c*/ 	.word	0x00000000
        /*0080*/ 	.short	0x0003
        /*0082*/ 	.short	0x0018
        /*0084*/ 	.byte	0x00, 0xf0, 0x11, 0x00


	//----- nvinfo : EIATTR_KPARAM_INFO
	.align		4
.L_23:
        /*0088*/ 	.byte	0x04, 0x17
        /*008a*/ 	.short	(.L_25 - .L_24)
.L_24:
        /*008c*/ 	.word	0x00000000
        /*0090*/ 	.short	0x0002
        /*0092*/ 	.short	0x0010
        /*0094*/ 	.byte	0x00, 0xf4, 0x21, 0x00


	//----- nvinfo : EIATTR_KPARAM_INFO
	.align		4
.L_25:
        /*0098*/ 	.byte	0x04, 0x17
        /*009a*/ 	.short	(.L_27 - .L_26)
.L_26:
        /*009c*/ 	.word	0x00000000
        /*00a0*/ 	.short	0x0001
        /*00a2*/ 	.short	0x0008
        /*00a4*/ 	.byte	0x00, 0xf4, 0x21, 0x00


	//----- nvinfo : EIATTR_KPARAM_INFO
	.align		4
.L_27:
        /*00a8*/ 	.byte	0x04, 0x17
        /*00aa*/ 	.short	(.L_29 - .L_28)
.L_28:
        /*00ac*/ 	.word	0x00000000
        /*00b0*/ 	.short	0x0000
        /*00b2*/ 	.short	0x0000
        /*00b4*/ 	.byte	0x00, 0xf4, 0x21, 0x00


	//----- nvinfo : EIATTR_SPARSE_MMA_MASK
	.align		4
.L_29:
        /*00b8*/ 	.byte	0x03, 0x50
        /*00ba*/ 	.short	0x0000


	//----- nvinfo : EIATTR_MAXREG_COUNT
	.align		4
        /*00bc*/ 	.byte	0x03, 0x1b
        /*00be*/ 	.short	0x00ff


	//----- nvinfo : EIATTR_NUM_BARRIERS
	.align		4
        /*00c0*/ 	.byte	0x02, 0x4c
        /*00c2*/ 	.byte	0x01
	.zero		1


	//----- nvinfo : EIATTR_MERCURY_ISA_VERSION
	.align		4
        /*00c4*/ 	.byte	0x03, 0x5f
        /*00c6*/ 	.short	0x0101


	//----- nvinfo : EIATTR_INT_WARP_WIDE_INSTR_OFFSETS
	.align		4
        /*00c8*/ 	.byte	0x04, 0x31
        /*00ca*/ 	.short	(.L_31 - .L_30)


	//   ....[0]....
.L_30:
        /*00cc*/ 	.word	0x00001320


	//   ....[1]....
        /*00d0*/ 	.word	0x00001340


	//   ....[2]....
        /*00d4*/ 	.word	0x00001350


	//   ....[3]....
        /*00d8*/ 	.word	0x00001430


	//   ....[4]....
        /*00dc*/ 	.word	0x00001920


	//   ....[5]....
        /*00e0*/ 	.word	0x00001930


	//   ....[6]....
        /*00e4*/ 	.word	0x000019a0


	//   ....[7]....
        /*00e8*/ 	.word	0x000019b0


	//   ....[8]....
        /*00ec*/ 	.word	0x000020c0


	//   ....[9]....
        /*00f0*/ 	.word	0x000020d0


	//----- nvinfo : EIATTR_COOP_GROUP_MASK_REGIDS
	.align		4
.L_31:
        /*00f4*/ 	.byte	0x04, 0x29
        /*00f6*/ 	.short	(.L_33 - .L_32)


	//   ....[0]....
.L_32:
        /*00f8*/ 	.word	0xffffffff


	//   ....[1]....
        /*00fc*/ 	.word	0xffffffff


	//   ....[2]....
        /*0100*/ 	.word	0xffffffff


	//----- nvinfo : EIATTR_COOP_GROUP_INSTR_OFFSETS
	.align		4
.L_33:
        /*0104*/ 	.byte	0x04, 0x28
        /*0106*/ 	.short	(.L_35 - .L_34)


	//   ....[0]....
.L_34:
        /*0108*/ 	.word	0x00000150


	//   ....[1]....
        /*010c*/ 	.word	0x00000700


	//   ....[2]....
        /*0110*/ 	.word	0x00000cf0


	//----- nvinfo : EIATTR_MBARRIER_INSTR_OFFSETS
	.align		4
.L_35:
        /*0114*/ 	.byte	0x04, 0x39
        /*0116*/ 	.short	(.L_37 - .L_36)


	//   ....[0]....
.L_36:
        /*0118*/ 	.word	0x000014b0
        /*011c*/ 	.word	0x000000ff
        /*0120*/ 	.word	0x0001e000
        /*0124*/ 	.short	0x0100
        /*0126*/ 	.byte	0x14
	.zero		1


	//   ....[1]....
        /*0128*/ 	.word	0x00001600
        /*012c*/ 	.word	0x000000ff
        /*0130*/ 	.word	0x0001e008
        /*0134*/ 	.short	0x0100
        /*0136*/ 	.byte	0x14
	.zero		1


	//   ....[2]....
        /*0138*/ 	.word	0x00001630
        /*013c*/ 	.word	0x000000ff
        /*0140*/ 	.word	0x0001e010
        /*0144*/ 	.short	0x0100
        /*0146*/ 	.byte	0x14
	.zero		1


	//   ....[3]....
        /*0148*/ 	.word	0x00001a60
        /*014c*/ 	.word	0x000000ff
        /*0150*/ 	.word	0x0001e000
        /*0154*/ 	.short	0x010a
        /*0156*/ 	.byte	0x12
	.zero		1


	//   ....[4]....
        /*0158*/ 	.word	0x00001de0
        /*015c*/ 	.word	0x000000ff
        /*0160*/ 	.word	0x0001e000
        /*0164*/ 	.short	0x0108
        /*0166*/ 	.byte	0x14
	.zero		1


	//   ....[5]....
        /*0168*/ 	.word	0x00001f00
        /*016c*/ 	.word	0x000000ff
        /*0170*/ 	.word	0x0001e008
        /*0174*/ 	.short	0x0108
        /*0176*/ 	.byte	0x14
	.zero		1


	//   ....[6]....
        /*0178*/ 	.word	0x00001fe0
        /*017c*/ 	.word	0x000000ff
        /*0180*/ 	.word	0x0001e010
        /*0184*/ 	.short	0x0108
        /*0186*/ 	.byte	0x14
	.zero		1


	//   ....[7]....
        /*0188*/ 	.word	0x00002190
        /*018c*/ 	.word	0x000000ff
        /*0190*/ 	.word	0x0001e000
        /*0194*/ 	.short	0x010a
        /*0196*/ 	.byte	0x12
	.zero		1


	//----- nvinfo : EIATTR_NUM_MBARRIERS
	.align		4
.L_37:
        /*0198*/ 	.byte	0x03, 0x38
        /*019a*/ 	.short	0x0003


	//----- nvinfo : EIATTR_EXIT_INSTR_OFFSETS
	.align		4
        /*019c*/ 	.byte	0x04, 0x1c
        /*019e*/ 	.short	(.L_39 - .L_38)


	//   ....[0]....
.L_38:
        /*01a0*/ 	.word	0x00002180


	//----- nvinfo : EIATTR_REQNTID
	.align		4
.L_39:
        /*01a4*/ 	.byte	0x04, 0x10
        /*01a6*/ 	.short	(.L_41 - .L_40)
.L_40:
        /*01a8*/ 	.word	0x00000100
        /*01ac*/ 	.word	0x00000001
        /*01b0*/ 	.word	0x00000001


	//----- nvinfo : EIATTR_CRS_STACK_SIZE
	.align		4
.L_41:
        /*01b4*/ 	.byte	0x04, 0x1e
        /*01b6*/ 	.short	(.L_43 - .L_42)
.L_42:
        /*01b8*/ 	.word	0x00000000


	//----- nvinfo : EIATTR_CBANK_PARAM_SIZE
	.align		4
.L_43:
        /*01bc*/ 	.byte	0x03, 0x19
        /*01be*/ 	.short	0x0050


	//----- nvinfo : EIATTR_PARAM_CBANK
	.align		4
        /*01c0*/ 	.byte	0x04, 0x0a
        /*01c2*/ 	.short	(.L_45 - .L_44)
	.align		4
.L_44:
        /*01c4*/ 	.word	index@(.nv.constant0.gluon_wgmma)
        /*01c8*/ 	.short	0x0210
        /*01ca*/ 	.short	0x0050


	//----- nvinfo : EIATTR_SW_WAR
	.align		4
.L_45:
        /*01cc*/ 	.byte	0x04, 0x36
        /*01ce*/ 	.short	(.L_47 - .L_46)
.L_46:
        /*01d0*/ 	.word	0x00000008
.L_47:


//--------------------- .nv.callgraph             --------------------------
	.section	.nv.callgraph,"",@"SHT_CUDA_CALLGRAPH"
	.align	4
	.sectionentsize	8
	.align		4
        /*0000*/ 	.word	0x00000000
	.align		4
        /*0004*/ 	.word	0xffffffff
	.align		4
        /*0008*/ 	.word	0x00000000
	.align		4
        /*000c*/ 	.word	0xfffffffe
	.align		4
        /*0010*/ 	.word	0x00000000
	.align		4
        /*0014*/ 	.word	0xfffffffd
	.align		4
        /*0018*/ 	.word	0x00000000
	.align		4
        /*001c*/ 	.word	0xfffffffc


//--------------------- .text.gluon_wgmma         --------------------------
	.section	.text.gluon_wgmma,"ax",@progbits
	.align	128
        .global         gluon_wgmma
        .type           gluon_wgmma,@function
        .size           gluon_wgmma,(.L_x_52 - gluon_wgmma)
        .other          gluon_wgmma,@"STO_CUDA_ENTRY STV_DEFAULT"
gluon_wgmma:
.text.gluon_wgmma:
[----:B------:R-:W-:Y:S01]  /*0000*/  LDC R1, c[0x0][0x28] ;  /* 0x00000a00ff017b82 */ /* 0x000fe20000000800 */
[----:B------:R-:W1:Y:S07]  /*0010*/  S2R R0, SR_TID.X ;  /* 0x0000000000007919 */ /* 0x000e6e0000002100 */
[----:B------:R-:W2:Y:S01]  /*0020*/  S2UR UR4, SR_CgaCtaId ;  /* 0x00000000000479c3 */ /* 0x000ea20000008800 */
[----:B------:R-:W-:Y:S01]  /*0030*/  UMOV UR20, 0x400 ;  /* 0x0000040000147882 */ /* 0x000fe20000000000 */
[----:B------:R-:W-:Y:S01]  /*0040*/  ULDC UR6, c[0x0][0xc] ;  /* 0x0000030000067ab9 */ /* 0x000fe20000000800 */
[----:B------:R-:W-:Y:S01]  /*0050*/  ULDC.64 UR26, c[0x0][0x250] ;  /* 0x00009400001a7ab9 */ /* 0x000fe20000000a00 */
[----:B------:R-:W-:Y:S04]  /*0060*/  BSSY B0, `(.L_x_0) ;  /* 0x000001f000007945 */ /* 0x000fe80003800000 */
[----:B------:R-:W3:Y:S08]  /*0070*/  LDC R4, c[0x0][0x228] ;  /* 0x00008a00ff047b82 */ /* 0x000ef00000000800 */
[----:B------:R-:W4:Y:S08]  /*0080*/  LDC R13, c[0x0][0x230] ;  /* 0x00008c00ff0d7b82 */ /* 0x000f300000000800 */
[----:B------:R-:W-:Y:S01]  /*0090*/  S2UR UR32, SR_CTAID.Y ;  /* 0x00000000002079c3 */ /* 0x000fe20000002600 */
[----:B--2---:R-:W-:-:S03]  /*00a0*/  ULEA UR20, UR4, UR20, 0x18 ;  /* 0x0000001404147291 */ /* 0x004fc6000f8ec03f */
[----:B------:R-:W-:Y:S01]  /*00b0*/  ULDC UR4, c[0x0][0x10] ;  /* 0x0000040000047ab9 */ /* 0x000fe20000000800 */
[----:B-1----:R-:W-:-:S03]  /*00c0*/  LOP3.LUT R6, R0, 0xff, RZ, 0xc0, !PT ;  /* 0x000000ff00067812 */ /* 0x002fc600078ec0ff */
[----:B------:R-:W1:Y:S01]  /*00d0*/  S2UR UR5, SR_CTAID.Z ;  /* 0x00000000000579c3 */ /* 0x000e620000002700 */
[----:B---3--:R-:W-:Y:S01]  /*00e0*/  VIADD R4, R4, 0xffffffff ;  /* 0xffffffff04047836 */ /* 0x008fe20000000000 */
[C---:B------:R-:W-:Y:S02]  /*00f0*/  ISETP.GE.U32.AND P0, PT, R6.reuse, 0x20, PT ;  /* 0x000000200600780c */ /* 0x040fe40003f06070 */
[C---:B------:R-:W-:Y:S02]  /*0100*/  ISETP.NE.U32.AND P2, PT, R6.reuse, RZ, PT ;  /* 0x000000ff0600720c */ /* 0x040fe40003f45070 */
[----:B------:R-:W-:Y:S02]  /*0110*/  LEA R12, R6, UR20, 0x2 ;  /* 0x00000014060c7c11 */ /* 0x000fe4000f8e10ff */
[----:B------:R-:W2:Y:S01]  /*0120*/  S2UR UR33, SR_CTAID.X ;  /* 0x00000000002179c3 */ /* 0x000ea20000002500 */
[----:B----4-:R-:W-:-:S06]  /*0130*/  VIADD R9, R13, 0xffffffff ;  /* 0xffffffff0d097836 */ /* 0x010fcc0000000000 */
[----:B------:R3:W-:Y:S01]  /*0140*/  @!P0 STS [R12], RZ ;  /* 0x000000ff0c008388 */ /* 0x0007e20000000800 */
[----:B------:R-:W-:-:S03]  /*0150*/  NOP ;  /* 0x0000000000007918 */ /* 0x000fc60000000000 */
[----:B------:R3:W-:Y:S01]  /*0160*/  @!P2 STS [UR20+0x24], R4 ;  /* 0x00002404ff00a988 */ /* 0x0007e20008000814 */
[----:B-1----:R-:W-:-:S03]  /*0170*/  UIMAD UR4, UR5, UR4, UR32 ;  /* 0x00000004050472a4 */ /* 0x002fc6000f8e0220 */
[----:B------:R3:W-:Y:S01]  /*0180*/  @!P2 STS [UR20+0x20], R9 ;  /* 0x00002009ff00a988 */ /* 0x0007e20008000814 */
[----:B--2---:R-:W-:-:S04]  /*0190*/  UIMAD UR4, UR4, UR6, UR33 ;  /* 0x00000006040472a4 */ /* 0x004fc8000f8e0221 */
[----:B------:R-:W-:-:S03]  /*01a0*/  UIMAD UR5, UR4, 0x180, URZ ;  /* 0x00000180040578a4 */ /* 0x000fc6000f8e023f */
[----:B------:R-:W-:Y:S01]  /*01b0*/  UMOV UR4, URZ ;  /* 0x0000003f00047c82 */ /* 0x000fe20008000000 */
[----:B------:R-:W-:-:S04]  /*01c0*/  UIADD3 UR22, UP0, UR5, UR26, URZ ;  /* 0x0000001a05167290 */ /* 0x000fc8000ff1e03f */
[----:B------:R-:W-:Y:S01]  /*01d0*/  ULEA.HI.X.SX32 UR23, UR5, UR27, 0x1, UP0 ;  /* 0x0000001b05177291 */ /* 0x000fe200080f0e3f */
[----:B---3--:R-:W-:Y:S11]  /*01e0*/  @P2 BRA `(.L_x_1) ;  /* 0x0000000000182947 */ /* 0x008ff60003800000 */
[----:B------:R-:W1:Y:S01]  /*01f0*/  LDS R2, [UR20+0x8] ;  /* 0x00000814ff027984 */ /* 0x000e620008000800 */
[----:B------:R-:W2:Y:S01]  /*0200*/  LDC.64 R10, c[0x0][0x210] ;  /* 0x00008400ff0a7b82 */ /* 0x000ea20000000a00 */
[----:B------:R-:W-:Y:S02]  /*0210*/  IMAD.MOV.U32 R3, RZ, RZ, 0x70 ;  /* 0x00000070ff037424 */ /* 0x000fe400078e00ff */
[----:B--2---:R2:W-:Y:S03]  /*0220*/  STS.64 [UR20], R10 ;  /* 0x0000000aff007988 */ /* 0x0045e60008000a14 */
[----:B-1----:R-:W-:-:S05]  /*0230*/  LOP3.LUT R2, R2, 0x10, R3, 0xd8, !PT ;  /* 0x0000001002027812 */ /* 0x002fca00078ed803 */
[----:B------:R2:W-:Y:S02]  /*0240*/  STS [UR20+0x8], R2 ;  /* 0x00000802ff007988 */ /* 0x0005e40008000814 */
.L_x_1:
[----:B------:R-:W-:Y:S05]  /*0250*/  BSYNC B0 ;  /* 0x0000000000007941 */ /* 0x000fea0003800000 */
.L_x_0:
[----:B------:R-:W-:Y:S04]  /*0260*/  BSSY B0, `(.L_x_2) ;  /* 0x000000a000007945 */ /* 0x000fe80003800000 */
[----:B------:R-:W-:Y:S05]  /*0270*/  @P2 BRA `(.L_x_3) ;  /* 0x0000000000202947 */ /* 0x000fea0003800000 */
[----:B--2---:R-:W1:Y:S01]  /*0280*/  LDS R2, [UR20+0x34] ;  /* 0x00003414ff027984 */ /* 0x004e620008000800 */
[----:B------:R-:W-:Y:S02]  /*0290*/  IMAD.MOV.U32 R3, RZ, RZ, 0x3f000000 ;  /* 0x3f000000ff037424 */ /* 0x000fe400078e00ff */
[----:B------:R-:W-:Y:S01]  /*02a0*/  @!P2 IMAD.MOV.U32 R5, RZ, RZ, 0x3f ;  /* 0x0000003fff05a424 */ /* 0x000fe200078e00ff */
[----:B------:R-:W2:Y:S02]  /*02b0*/  @!P2 LDS R8, [UR20+0x38] ;  /* 0x00003814ff08a984 */ /* 0x000ea40008000800 */
[----:B-1----:R-:W-:Y:S02]  /*02c0*/  LOP3.LUT R2, R2, 0xff000000, R3, 0xb8, !PT ;  /* 0xff00000002027812 */ /* 0x002fe400078eb803 */
[----:B--2---:R-:W-:-:S03]  /*02d0*/  @!P2 LOP3.LUT R3, R8, 0xff, R5, 0xb8, !PT ;  /* 0x000000ff0803a812 */ /* 0x004fc600078eb805 */
[----:B------:R1:W-:Y:S04]  /*02e0*/  STS [UR20+0x34], R2 ;  /* 0x00003402ff007988 */ /* 0x0003e80008000814 */
[----:B------:R1:W-:Y:S02]  /*02f0*/  @!P2 STS [UR20+0x38], R3 ;  /* 0x00003803ff00a988 */ /* 0x0003e40008000814 */
.L_x_3:
[----:B------:R-:W-:Y:S05]  /*0300*/  BSYNC B0 ;  /* 0x0000000000007941 */ /* 0x000fea0003800000 */
.L_x_2:
[----:B------:R-:W-:Y:S04]  /*0310*/  BSSY B0, `(.L_x_4) ;  /* 0x000000e000007945 */ /* 0x000fe80003800000 */
[----:B------:R-:W-:Y:S05]  /*0320*/  @P2 BRA `(.L_x_5) ;  /* 0x0000000000302947 */ /* 0x000fea0003800000 */
[----:B-1----:R-:W1:Y:S01]  /*0330*/  LDS R3, [UR20+0x34] ;  /* 0x00003414ff037984 */ /* 0x002e620008000800 */
[----:B--2---:R-:W2:Y:S03]  /*0340*/  LDC.64 R10, c[0x0][0x238] ;  /* 0x00008e00ff0a7b82 */ /* 0x004ea60000000a00 */
[----:B------:R-:W3:Y:S01]  /*0350*/  LDS R2, [UR20+0x1c] ;  /* 0x00001c14ff027984 */ /* 0x000ee20008000800 */
[C---:B--2---:R-:W-:Y:S01]  /*0360*/  SHF.L.U64.HI R8, R10.reuse, 0x1, R11 ;  /* 0x000000010a087819 */ /* 0x044fe2000001020b */
[----:B------:R-:W-:-:S03]  /*0370*/  IMAD.SHL.U32 R5, R10, 0x2, RZ ;  /* 0x000000020a057824 */ /* 0x000fc600078e00ff */
[--C-:B------:R-:W-:Y:S02]  /*0380*/  SHF.R.U32.HI R7, RZ, 0x4, R8.reuse ;  /* 0x00000004ff077819 */ /* 0x100fe40000011608 */
[----:B------:R-:W-:-:S05]  /*0390*/  SHF.R.U64 R5, R5, 0x4, R8 ;  /* 0x0000000405057819 */ /* 0x000fca0000001208 */
[----:B------:R4:W-:Y:S01]  /*03a0*/  STS [UR20+0xc], R5 ;  /* 0x00000c05ff007988 */ /* 0x0009e20008000814 */
[----:B-1----:R-:W-:Y:S02]  /*03b0*/  LOP3.LUT R3, R3, 0x7, RZ, 0xb8, !PT ;  /* 0x0000000703037812 */ /* 0x002fe400078eb8ff */
[----:B---3--:R-:W-:-:S03]  /*03c0*/  LOP3.LUT R2, R2, 0xf, R7, 0xb8, !PT ;  /* 0x0000000f02027812 */ /* 0x008fc600078eb807 */
[----:B------:R4:W-:Y:S04]  /*03d0*/  STS [UR20+0x34], R3 ;  /* 0x00003403ff007988 */ /* 0x0009e80008000814 */
[----:B------:R4:W-:Y:S02]  /*03e0*/  STS [UR20+0x1c], R2 ;  /* 0x00001c02ff007988 */ /* 0x0009e40008000814 */
.L_x_5:
[----:B------:R-:W-:Y:S05]  /*03f0*/  BSYNC B0 ;  /* 0x0000000000007941 */ /* 0x000fea0003800000 */
.L_x_4:
[----:B------:R-:W-:Y:S04]  /*0400*/  BSSY B1, `(.L_x_6) ;  /* 0x000001a000017945 */ /* 0x000fe80003800000 */
[----:B------:R-:W-:Y:S04]  /*0410*/  BSSY B0, `(.L_x_7) ;  /* 0x0000015000007945 */ /* 0x000fe80003800000 */
[----:B------:R-:W-:Y:S05]  /*0420*/  @P2 BRA `(.L_x_8) ;  /* 0x0000000000202947 */ /* 0x000fea0003800000 */
[----:B-12-4-:R-:W1:Y:S02]  /*0430*/  LDS R2, [UR20+0x34] ;  /* 0x00003414ff027984 */ /* 0x016e640008000800 */
[----:B-1----:R-:W-:-:S05]  /*0440*/  LOP3.LUT R2, R2, 0x38, RZ, 0xb8, !PT ;  /* 0x0000003802027812 */ /* 0x002fca00078eb8ff */
[----:B------:R1:W-:Y:S01]  /*0450*/  STS [UR20+0x34], R2 ;  /* 0x00003402ff007988 */ /* 0x0003e20008000814 */
[----:B------:R-:W-:Y:S05]  /*0460*/  @P2 BRA `(.L_x_9) ;  /* 0x0000000000202947 */ /* 0x000fea0003800000 */
[----:B-1----:R-:W1:Y:S01]  /*0470*/  LDS R2, [UR20+0x8] ;  /* 0x00000814ff027984 */ /* 0x002e620008000800 */
[----:B------:R-:W-:-:S05]  /*0480*/  IMAD.MOV.U32 R3, RZ, RZ, 0x780 ;  /* 0x00000780ff037424 */ /* 0x000fca00078e00ff */
[----:B-1----:R-:W-:-:S05]  /*0490*/  LOP3.LUT R2, R2, 0x500, R3, 0xd8, !PT ;  /* 0x0000050002027812 */ /* 0x002fca00078ed803 */
[----:B------:R3:W-:Y:S02]  /*04a0*/  STS [UR20+0x8], R2 ;  /* 0x00000802ff007988 */ /* 0x0007e40008000814 */
.L_x_8:
[----:B------:R-:W-:Y:S05]  /*04b0*/  @P2 BRA `(.L_x_10) ;  /* 0x0000000000282947 */ /* 0x000fea0003800000 */
[----:B-1234-:R-:W1:Y:S02]  /*04c0*/  LDS R2, [UR20+0x8] ;  /* 0x00000814ff027984 */ /* 0x01ee640008000800 */
[----:B-1----:R-:W-:-:S05]  /*04d0*/  LOP3.LUT R2, R2, 0x1800, RZ, 0xb8, !PT ;  /* 0x0000180002027812 */ /* 0x002fca00078eb8ff */
[----:B------:R2:W-:Y:S02]  /*04e0*/  STS [UR20+0x8], R2 ;  /* 0x00000802ff007988 */ /* 0x0005e40008000814 */
.L_x_9:
[----:B------:R-:W-:Y:S05]  /*04f0*/  @P2 BREAK B0 ;  /* 0x0000000000002942 */ /* 0x000fea0003800000 */
[----:B------:R-:W-:Y:S05]  /*0500*/  @P2 BRA `(.L_x_11) ;  /* 0x0000000000242947 */ /* 0x000fea0003800000 */
[----:B------:R-:W3:Y:S01]  /*0510*/  LDS R3, [UR20+0x8] ;  /* 0x00000814ff037984 */ /* 0x000ee20008000800 */
[----:B-12---:R-:W-:-:S05]  /*0520*/  IMAD.MOV.U32 R2, RZ, RZ, 0x6000 ;  /* 0x00006000ff027424 */ /* 0x006fca00078e00ff */
[----:B---3--:R-:W-:-:S04]  /*0530*/  LOP3.LUT R2, R3, 0x6000, R2, 0xd8, !PT ;  /* 0x0000600003027812 */ /* 0x008fc800078ed802 */
[----:B------:R-:W-:-:S05]  /*0540*/  LOP3.LUT R2, R2, 0x400000, RZ, 0xb8, !PT ;  /* 0x0040000002027812 */ /* 0x000fca00078eb8ff */
[----:B------:R5:W-:Y:S02]  /*0550*/  STS [UR20+0x8], R2 ;  /* 0x00000802ff007988 */ /* 0x000be40008000814 */
.L_x_10:
[----:B------:R-:W-:Y:S05]  /*0560*/  BSYNC B0 ;  /* 0x0000000000007941 */ /* 0x000fea0003800000 */
.L_x_7:
[----:B-12345:R-:W1:Y:S02]  /*0570*/  @!P2 LDS R2, [UR20+0x8] ;  /* 0x00000814ff02a984 */ /* 0x03ee640008000800 */
[----:B-1----:R-:W-:-:S05]  /*0580*/  @!P2 LOP3.LUT R2, R2, 0x8000, RZ, 0xb8, !PT ;  /* 0x000080000202a812 */ /* 0x002fca00078eb8ff */
[----:B------:R3:W-:Y:S02]  /*0590*/  @!P2 STS [UR20+0x8], R2 ;  /* 0x00000802ff00a988 */ /* 0x0007e40008000814 */
.L_x_11:
[----:B------:R-:W-:Y:S05]  /*05a0*/  BSYNC B1 ;  /* 0x0000000000017941 */ /* 0x000fea0003800000 */
.L_x_6:
[----:B------:R-:W-:Y:S05]  /*05b0*/  WARPSYNC.ALL ;  /* 0x0000000000007948 */ /* 0x000fea0003800000 */
[----:B------:R-:W-:Y:S05]  /*05c0*/  @P0 BRA `(.L_x_12) ;  /* 0x0000000000280947 */ /* 0x000fea0003800000 */
[----:B-123--:R-:W1:Y:S01]  /*05d0*/  S2R R2, SR_LANEID ;  /* 0x0000000000027919 */ /* 0x00ee620000000000 */
[----:B------:R-:W-:Y:S05]  /*05e0*/  WARPSYNC.ALL ;  /* 0x0000000000007948 */ /* 0x000fea0003800000 */
[----:B-1----:R-:W-:-:S05]  /*05f0*/  IMAD.SHL.U32 R5, R2, 0x4, RZ ;  /* 0x0000000402057824 */ /* 0x002fca00078e00ff */
[----:B------:R-:W1:Y:S01]  /*0600*/  LDS R7, [R5+UR20] ;  /* 0x0000001405077984 */ /* 0x000e620008000800 */
[----:B------:R-:W-:-:S05]  /*0610*/  IADD3 R2, P1, R5, UR22, RZ ;  /* 0x0000001605027c10 */ /* 0x000fca000ff3e0ff */
[----:B------:R-:W-:-:S05]  /*0620*/  IMAD.X R3, RZ, RZ, UR23, P1 ;  /* 0x00000017ff037e24 */ /* 0x000fca00088e06ff */
[----:B-1----:R4:W5:Y:S01]  /*0630*/  ATOMG.E.EXCH.STRONG.GPU PT, RZ, [R2], R7 ;  /* 0x0000000702ff73a8 */ /* 0x00296200041ee100 */
[----:B------:R-:W-:-:S04]  /*0640*/  DEPBAR {5,4,3,2,1,0} ;  /* 0x0000003f0000791a */ /* 0x000fc80000000000 */
[----:B------:R4:W-:Y:S01]  /*0650*/  UTMACCTL.IV [UR22] ;  /* 0x00000000160079b9 */ /* 0x0009e20008000000 */
[----:B------:R-:W-:Y:S01]  /*0660*/  NOP ;  /* 0x0000000000007918 */ /* 0x000fe20000000000 */
.L_x_12:
[----:B------:R-:W-:Y:S05]  /*0670*/  @P0 BRA `(.L_x_13) ;  /* 0x00000000000c0947 */ /* 0x000fea0003800000 */
[----:B------:R0:W-:Y:S01]  /*0680*/  UTMACMDFLUSH ;  /* 0x00000000000079b7 */ /* 0x0001e20000000000 */
[----:B------:R-:W-:Y:S05]  /*0690*/  @P0 BRA `(.L_x_13) ;  /* 0x0000000000040947 */ /* 0x000fea0003800000 */
[----:B------:R-:W-:-:S04]  /*06a0*/  DEPBAR.LE SB0, 0x0 ;  /* 0x000080000000791a */ /* 0x000fc80000000000 */
.L_x_13:
[----:B------:R-:W-:Y:S05]  /*06b0*/  WARPSYNC.ALL ;  /* 0x0000000000007948 */ /* 0x000fea0003800000 */
[----:B-----5:R-:W-:Y:S06]  /*06c0*/  BAR.SYNC.DEFER_BLOCKING 0x0 ;  /* 0x0000000000007b1d */ /* 0x020fec0000010000 */
[----:B------:R-:W-:Y:S02]  /*06d0*/  BSSY B1, `(.L_x_14) ;  /* 0x000000b000017945 */ /* 0x000fe40003800000 */
[----:B------:R-:W-:Y:S06]  /*06e0*/  BAR.SYNC.DEFER_BLOCKING 0x0 ;  /* 0x0000000000007b1d */ /* 0x000fec0000010000 */
[----:B------:R5:W-:Y:S01]  /*06f0*/  @!P0 STS [R12], RZ ;  /* 0x000000ff0c008388 */ /* 0x000be20000000800 */
[----:B------:R-:W-:Y:S01]  /*0700*/  NOP ;  /* 0x0000000000007918 */ /* 0x000fe20000000000 */
[----:B------:R-:W-:Y:S05]  /*0710*/  @P2 BRA `(.L_x_15) ;  /* 0x0000000000182947 */ /* 0x000fea0003800000 */
[----:B-1234-:R-:W1:Y:S01]  /*0720*/  LDS R2, [UR20+0x8] ;  /* 0x00000814ff027984 */ /* 0x01ee620008000800 */
[----:B------:R-:W2:Y:S01]  /*0730*/  LDC.64 R10, c[0x0][0x218] ;  /* 0x00008600ff0a7b82 */ /* 0x000ea20000000a00 */
[----:B------:R-:W-:Y:S02]  /*0740*/  IMAD.MOV.U32 R3, RZ, RZ, 0x70 ;  /* 0x00000070ff037424 */ /* 0x000fe400078e00ff */
[----:B--2---:R2:W-:Y:S03]  /*0750*/  STS.64 [UR20], R10 ;  /* 0x0000000aff007988 */ /* 0x0045e60008000a14 */
[----:B-1----:R-:W-:-:S05]  /*0760*/  LOP3.LUT R2, R2, 0x10, R3, 0xd8, !PT ;  /* 0x0000001002027812 */ /* 0x002fca00078ed803 */
[----:B------:R2:W-:Y:S02]  /*0770*/  STS [UR20+0x8], R2 ;  /* 0x00000802ff007988 */ /* 0x0005e40008000814 */
.L_x_15:
[----:B----4-:R-:W-:Y:S05]  /*0780*/  BSYNC B1 ;  /* 0x0000000000017941 */ /* 0x010fea0003800000 */
.L_x_14:
[----:B------:R-:W-:Y:S04]  /*0790*/  BSSY B2, `(.L_x_16) ;  /* 0x000000f000027945 */ /* 0x000fe80003800000 */
[----:B------:R-:W-:Y:S04]  /*07a0*/  BSSY B1, `(.L_x_17) ;  /* 0x000000c000017945 */ /* 0x000fe80003800000 */
[----:B------:R-:W-:Y:S05]  /*07b0*/  @P2 BRA `(.L_x_18) ;  /* 0x0000000000282947 */ /* 0x000fea0003800000 */
[----:B-123--:R-:W1:Y:S01]  /*07c0*/  LDS R2, [UR20+0x34] ;  /* 0x00003414ff027984 */ /* 0x00ee620008000800 */
[----:B------:R-:W-:Y:S01]  /*07d0*/  IMAD.MOV.U32 R3, RZ, RZ, 0x3f000000 ;  /* 0x3f000000ff037424 */ /* 0x000fe200078e00ff */
[----:B------:R-:W-:Y:S05]  /*07e0*/  @P2 BREAK B1 ;  /* 0x0000000000012942 */ /* 0x000fea0003800000 */
[----:B-1----:R-:W-:-:S05]  /*07f0*/  LOP3.LUT R2, R2, 0xff000000, R3, 0xb8, !PT ;  /* 0xff00000002027812 */ /* 0x002fca00078eb803 */
[----:B------:R1:W-:Y:S01]  /*0800*/  STS [UR20+0x34], R2 ;  /* 0x00003402ff007988 */ /* 0x0003e20008000814 */
[----:B------:R-:W-:Y:S05]  /*0810*/  @P2 BRA `(.L_x_19) ;  /* 0x0000000000182947 */ /* 0x000fea0003800000 */
[----:B------:R-:W2:Y:S01]  /*0820*/  LDS R3, [UR20+0x38] ;  /* 0x00003814ff037984 */ /* 0x000ea20008000800 */
[----:B-1----:R-:W-:-:S05]  /*0830*/  IMAD.MOV.U32 R2, RZ, RZ, 0xff ;  /* 0x000000ffff027424 */ /* 0x002fca00078e00ff */
[----:B--2---:R-:W-:-:S05]  /*0840*/  LOP3.LUT R2, R3, 0xff, R2, 0xb8, !PT ;  /* 0x000000ff03027812 */ /* 0x004fca00078eb802 */
[----:B------:R4:W-:Y:S02]  /*0850*/  STS [UR20+0x38], R2 ;  /* 0x00003802ff007988 */ /* 0x0009e40008000814 */
.L_x_18:
[----:B------:R-:W-:Y:S05]  /*0860*/  BSYNC B1 ;  /* 0x0000000000017941 */ /* 0x000fea0003800000 */
.L_x_17:
[----:B------:R1:W-:Y:S02]  /*0870*/  @!P2 STS [UR20+0x20], R9 ;  /* 0x00002009ff00a988 */ /* 0x0003e40008000814 */
.L_x_19:
[----:B------:R-:W-:Y:S05]  /*0880*/  BSYNC B2 ;  /* 0x0000000000027941 */ /* 0x000fea0003800000 */
.L_x_16:
[----:B------:R-:W-:Y:S05]  /*0890*/  WARPSYNC.ALL ;  /* 0x0000000000007948 */ /* 0x000fea0003800000 */
[----:B------:R-:W2:Y:S01]  /*08a0*/  LDC R5, c[0x0][0x22c] ;  /* 0x00008b00ff057b82 */ /* 0x000ea20000000800 */
[----:B------:R-:W-:Y:S01]  /*08b0*/  BSSY B2, `(.L_x_20) ;  /* 0x0000010000027945 */ /* 0x000fe20003800000 */
[----:B--2---:R-:W-:-:S05]  /*08c0*/  VIADD R5, R5, 0xffffffff ;  /* 0xffffffff05057836 */ /* 0x004fca0000000000 */
[----:B------:R2:W-:Y:S01]  /*08d0*/  @!P2 STS [UR20+0x24], R5 ;  /* 0x00002405ff00a988 */ /* 0x0005e20008000814 */
[----:B------:R-:W-:Y:S05]  /*08e0*/  @P2 BRA `(.L_x_21) ;  /* 0x0000000000302947 */ /* 0x000fea0003800000 */
[----:B------:R-:W2:Y:S01]  /*08f0*/  LDS R3, [UR20+0x34] ;  /* 0x00003414ff037984 */ /* 0x000ea20008000800 */
[----:B------:R-:W2:Y:S03]  /*0900*/  LDC.64 R10, c[0x0][0x240] ;  /* 0x00009000ff0a7b82 */ /* 0x000ea60000000a00 */
[----:B-1-34-:R-:W1:Y:S01]  /*0910*/  LDS R2, [UR20+0x1c] ;  /* 0x00001c14ff027984 */ /* 0x01ae620008000800 */
[C---:B--2---:R-:W-:Y:S01]  /*0920*/  SHF.L.U64.HI R8, R10.reuse, 0x1, R11 ;  /* 0x000000010a087819 */ /* 0x044fe2000001020b */
[----:B------:R-:W-:-:S03]  /*0930*/  IMAD.SHL.U32 R7, R10, 0x2, RZ ;  /* 0x000000020a077824 */ /* 0x000fc600078e00ff */
[--C-:B------:R-:W-:Y:S02]  /*0940*/  SHF.R.U32.HI R9, RZ, 0x4, R8.reuse ;  /* 0x00000004ff097819 */ /* 0x100fe40000011608 */
[----:B------:R-:W-:-:S05]  /*0950*/  SHF.R.U64 R7, R7, 0x4, R8 ;  /* 0x0000000407077819 */ /* 0x000fca0000001208 */
[----:B------:R2:W-:Y:S01]  /*0960*/  STS [UR20+0xc], R7 ;  /* 0x00000c07ff007988 */ /* 0x0005e20008000814 */
[----:B------:R-:W-:Y:S02]  /*0970*/  LOP3.LUT R3, R3, 0x7, RZ, 0xb8, !PT ;  /* 0x0000000703037812 */ /* 0x000fe400078eb8ff */
[----:B-1----:R-:W-:-:S03]  /*0980*/  LOP3.LUT R2, R2, 0xf, R9, 0xb8, !PT ;  /* 0x0000000f02027812 */ /* 0x002fc600078eb809 */
[----:B------:R2:W-:Y:S04]  /*0990*/  STS [UR20+0x34], R3 ;  /* 0x00003403ff007988 */ /* 0x0005e80008000814 */
[----:B------:R2:W-:Y:S02]  /*09a0*/  STS [UR20+0x1c], R2 ;  /* 0x00001c02ff007988 */ /* 0x0005e40008000814 */
.L_x_21:
[----:B------:R-:W-:Y:S05]  /*09b0*/  BSYNC B2 ;  /* 0x0000000000027941 */ /* 0x000fea0003800000 */
.L_x_20:
[----:B------:R-:W-:Y:S04]  /*09c0*/  BSSY B3, `(.L_x_22) ;  /* 0x000001a000037945 */ /* 0x000fe80003800000 */
[----:B------:R-:W-:Y:S04]  /*09d0*/  BSSY B2, `(.L_x_23) ;  /* 0x0000015000027945 */ /* 0x000fe80003800000 */
[----:B------:R-:W-:Y:S05]  /*09e0*/  @P2 BRA `(.L_x_24) ;  /* 0x0000000000202947 */ /* 0x000fea0003800000 */
[----:B-1234-:R-:W1:Y:S02]  /*09f0*/  LDS R2, [UR20+0x34] ;  /* 0x00003414ff027984 */ /* 0x01ee640008000800 */
[----:B-1----:R-:W-:-:S05]  /*0a00*/  LOP3.LUT R2, R2, 0x38, RZ, 0xb8, !PT ;  /* 0x0000003802027812 */ /* 0x002fca00078eb8ff */
[----:B------:R1:W-:Y:S01]  /*0a10*/  STS [UR20+0x34], R2 ;  /* 0x00003402ff007988 */ /* 0x0003e20008000814 */
[----:B------:R-:W-:Y:S05]  /*0a20*/  @P2 BRA `(.L_x_25) ;  /* 0x0000000000202947 */ /* 0x000fea0003800000 */
[----:B-1----:R-:W1:Y:S01]  /*0a30*/  LDS R2, [UR20+0x8] ;  /* 0x00000814ff027984 */ /* 0x002e620008000800 */
[----:B------:R-:W-:-:S05]  /*0a40*/  IMAD.MOV.U32 R3, RZ, RZ, 0x780 ;  /* 0x00000780ff037424 */ /* 0x000fca00078e00ff */
[----:B-1----:R-:W-:-:S05]  /*0a50*/  LOP3.LUT R2, R2, 0x500, R3, 0xd8, !PT ;  /* 0x0000050002027812 */ /* 0x002fca00078ed803 */
[----:B------:R1:W-:Y:S02]  /*0a60*/  STS [UR20+0x8], R2 ;  /* 0x00000802ff007988 */ /* 0x0003e40008000814 */
.L_x_24:
[----:B------:R-:W-:Y:S05]  /*0a70*/  @P2 BRA `(.L_x_26) ;  /* 0x0000000000282947 */ /* 0x000fea0003800000 */
[----:B-1234-:R-:W1:Y:S02]  /*0a80*/  LDS R2, [UR20+0x8] ;  /* 0x00000814ff027984 */ /* 0x01ee640008000800 */
[----:B-1----:R-:W-:-:S05]  /*0a90*/  LOP3.LUT R2, R2, 0x1800, RZ, 0xb8, !PT ;  /* 0x0000180002027812 */ /* 0x002fca00078eb8ff */
[----:B------:R2:W-:Y:S02]  /*0aa0*/  STS [UR20+0x8], R2 ;  /* 0x00000802ff007988 */ /* 0x0005e40008000814 */
.L_x_25:
[----:B------:R-:W-:Y:S05]  /*0ab0*/  @P2 BREAK B2 ;  /* 0x0000000000022942 */ /* 0x000fea0003800000 */
[----:B------:R-:W-:Y:S05]  /*0ac0*/  @P2 BRA `(.L_x_27) ;  /* 0x0000000000242947 */ /* 0x000fea0003800000 */
[----:B-12---:R-:W1:Y:S01]  /*0ad0*/  LDS R2, [UR20+0x8] ;  /* 0x00000814ff027984 */ /* 0x006e620008000800 */
[----:B------:R-:W-:-:S05]  /*0ae0*/  IMAD.MOV.U32 R3, RZ, RZ, 0x6000 ;  /* 0x00006000ff037424 */ /* 0x000fca00078e00ff */
[----:B-1----:R-:W-:-:S04]  /*0af0*/  LOP3.LUT R2, R2, 0x6000, R3, 0xd8, !PT ;  /* 0x0000600002027812 */ /* 0x002fc800078ed803 */
[----:B------:R-:W-:-:S05]  /*0b00*/  LOP3.LUT R2, R2, 0x400000, RZ, 0xb8, !PT ;  /* 0x0040000002027812 */ /* 0x000fca00078eb8ff */
[----:B------:R1:W-:Y:S02]  /*0b10*/  STS [UR20+0x8], R2 ;  /* 0x00000802ff007988 */ /* 0x0003e40008000814 */
.L_x_26:
[----:B------:R-:W-:Y:S05]  /*0b20*/  BSYNC B2 ;  /* 0x0000000000027941 */ /* 0x000fea0003800000 */
.L_x_23:
[----:B-1234-:R-:W1:Y:S02]  /*0b30*/  @!P2 LDS R2, [UR20+0x8] ;  /* 0x00000814ff02a984 */ /* 0x01ee640008000800 */
[----:B-1----:R-:W-:-:S05]  /*0b40*/  @!P2 LOP3.LUT R2, R2, 0x8000, RZ, 0xb8, !PT ;  /* 0x000080000202a812 */ /* 0x002fca00078eb8ff */
[----:B------:R3:W-:Y:S02]  /*0b50*/  @!P2 STS [UR20+0x8], R2 ;  /* 0x00000802ff00a988 */ /* 0x0007e40008000814 */
.L_x_27:
[----:B------:R-:W-:Y:S05]  /*0b60*/  BSYNC B3 ;  /* 0x0000000000037941 */ /* 0x000fea0003800000 */
.L_x_22:
[----:B------:R-:W-:Y:S05]  /*0b70*/  WARPSYNC.ALL ;  /* 0x0000000000007948 */ /* 0x000fea0003800000 */
[----:B------:R-:W-:-:S04]  /*0b80*/  UIADD3 UR25, UR5, 0x80, URZ ;  /* 0x0000008005197890 */ /* 0x000fc8000fffe03f */
[----:B------:R-:W-:-:S04]  /*0b90*/  UIADD3 UR24, UP0, UR25, UR26, URZ ;  /* 0x0000001a19187290 */ /* 0x000fc8000ff1e03f */
[----:B------:R-:W-:Y:S01]  /*0ba0*/  ULEA.HI.X.SX32 UR25, UR25, UR27, 0x1, UP0 ;  /* 0x0000001b19197291 */ /* 0x000fe200080f0e3f */
[----:B------:R-:W-:Y:S11]  /*0bb0*/  @P0 BRA `(.L_x_28) ;  /* 0x0000000000280947 */ /* 0x000ff60003800000 */
[----:B-123--:R-:W1:Y:S01]  /*0bc0*/  S2R R2, SR_LANEID ;  /* 0x0000000000027919 */ /* 0x00ee620000000000 */
[----:B------:R-:W-:Y:S05]  /*0bd0*/  WARPSYNC.ALL ;  /* 0x0000000000007948 */ /* 0x000fea0003800000 */
[----:B-1----:R-:W-:-:S05]  /*0be0*/  IMAD.SHL.U32 R8, R2, 0x4, RZ ;  /* 0x0000000402087824 */ /* 0x002fca00078e00ff */
[----:B------:R-:W1:Y:S01]  /*0bf0*/  LDS R7, [R8+UR20] ;  /* 0x0000001408077984 */ /* 0x000e620008000800 */
[----:B------:R-:W-:-:S05]  /*0c00*/  IADD3 R2, P1, R8, UR24, RZ ;  /* 0x0000001808027c10 */ /* 0x000fca000ff3e0ff */
[----:B------:R-:W-:-:S05]  /*0c10*/  IMAD.X R3, RZ, RZ, UR25, P1 ;  /* 0x00000019ff037e24 */ /* 0x000fca00088e06ff */
[----:B-1----:R4:W2:Y:S01]  /*0c20*/  ATOMG.E.EXCH.STRONG.GPU PT, RZ, [R2], R7 ;  /* 0x0000000702ff73a8 */ /* 0x0028a200041ee100 */
[----:B------:R-:W-:-:S04]  /*0c30*/  DEPBAR {5,4,3,2,1,0} ;  /* 0x0000003f0000791a */ /* 0x000fc80000000000 */
[----:B------:R4:W-:Y:S01]  /*0c40*/  UTMACCTL.IV [UR24] ;  /* 0x00000000180079b9 */ /* 0x0009e20008000000 */
[----:B------:R-:W-:Y:S01]  /*0c50*/  NOP ;  /* 0x0000000000007918 */ /* 0x000fe20000000000 */
.L_x_28:
[----:B------:R-:W-:Y:S05]  /*0c60*/  @P0 BRA `(.L_x_29) ;  /* 0x00000000000c0947 */ /* 0x000fea0003800000 */
[----:B------:R0:W-:Y:S01]  /*0c70*/  UTMACMDFLUSH ;  /* 0x00000000000079b7 */ /* 0x0001e20000000000 */
[----:B------:R-:W-:Y:S05]  /*0c80*/  @P0 BRA `(.L_x_29) ;  /* 0x0000000000040947 */ /* 0x000fea0003800000 */
[----:B------:R-:W-:-:S04]  /*0c90*/  DEPBAR.LE SB0, 0x0 ;  /* 0x000080000000791a */ /* 0x000fc80000000000 */
.L_x_29:
[----:B------:R-:W-:Y:S05]  /*0ca0*/  WARPSYNC.ALL ;  /* 0x0000000000007948 */ /* 0x000fea0003800000 */
[----:B--2---:R-:W-:Y:S06]  /*0cb0*/  BAR.SYNC.DEFER_BLOCKING 0x0 ;  /* 0x0000000000007b1d */ /* 0x004fec0000010000 */
[----:B------:R-:W-:Y:S02]  /*0cc0*/  BSSY B3, `(.L_x_30) ;  /* 0x000000b000037945 */ /* 0x000fe40003800000 */
[----:B------:R-:W-:Y:S06]  /*0cd0*/  BAR.SYNC.DEFER_BLOCKING 0x0 ;  /* 0x0000000000007b1d */ /* 0x000fec0000010000 */
[----:B------:R2:W-:Y:S01]  /*0ce0*/  @!P0 STS [R12], RZ ;  /* 0x000000ff0c008388 */ /* 0x0005e20000000800 */
[----:B------:R-:W-:Y:S01]  /*0cf0*/  NOP ;  /* 0x0000000000007918 */ /* 0x000fe20000000000 */
[----:B------:R-:W-:Y:S05]  /*0d00*/  @P2 BRA `(.L_x_31) ;  /* 0x0000000000182947 */ /* 0x000fea0003800000 */
[----:B-1-34-:R-:W1:Y:S01]  /*0d10*/  LDS R2, [UR20+0x8] ;  /* 0x00000814ff027984 */ /* 0x01ae620008000800 */
[----:B------:R-:W3:Y:S01]  /*0d20*/  LDC.64 R8, c[0x0][0x220] ;  /* 0x00008800ff087b82 */ /* 0x000ee20000000a00 */
[----:B------:R-:W-:Y:S02]  /*0d30*/  IMAD.MOV.U32 R3, RZ, RZ, 0x70 ;  /* 0x00000070ff037424 */ /* 0x000fe400078e00ff */
[----:B---3--:R3:W-:Y:S03]  /*0d40*/  STS.64 [UR20], R8 ;  /* 0x00000008ff007988 */ /* 0x0087e60008000a14 */
[----:B-1----:R-:W-:-:S05]  /*0d50*/  LOP3.LUT R2, R2, 0x10, R3, 0xd8, !PT ;  /* 0x0000001002027812 */ /* 0x002fca00078ed803 */
[----:B------:R3:W-:Y:S02]  /*0d60*/  STS [UR20+0x8], R2 ;  /* 0x00000802ff007988 */ /* 0x0007e40008000814 */
.L_x_31:
[----:B----4-:R-:W-:Y:S05]  /*0d70*/  BSYNC B3 ;  /* 0x0000000000037941 */ /* 0x010fea0003800000 */
.L_x_30:
[----:B------:R-:W-:Y:S04]  /*0d80*/  BSSY B4, `(.L_x_32) ;  /* 0x0000011000047945 */ /* 0x000fe80003800000 */
[----:B------:R-:W-:Y:S04]  /*0d90*/  BSSY B3, `(.L_x_33) ;  /* 0x000000e000037945 */ /* 0x000fe80003800000 */
[----:B------:R-:W-:Y:S05]  /*0da0*/  @P2 BRA `(.L_x_34) ;  /* 0x0000000000242947 */ /* 0x000fea0003800000 */
[----:B-1-3--:R-:W1:Y:S01]  /*0db0*/  LDS R2, [UR20+0x34] ;  /* 0x00003414ff027984 */ /* 0x00ae620008000800 */
[----:B------:R-:W-:-:S05]  /*0dc0*/  IMAD.MOV.U32 R3, RZ, RZ, 0x3f000000 ;  /* 0x3f000000ff037424 */ /* 0x000fca00078e00ff */
[----:B-1----:R-:W-:-:S05]  /*0dd0*/  LOP3.LUT R2, R2, 0xff000000, R3, 0xb8, !PT ;  /* 0xff00000002027812 */ /* 0x002fca00078eb803 */
[----:B------:R1:W-:Y:S01]  /*0de0*/  STS [UR20+0x34], R2 ;  /* 0x00003402ff007988 */ /* 0x0003e20008000814 */
[----:B------:R-:W-:Y:S05]  /*0df0*/  @P2 BRA `(.L_x_35) ;  /* 0x00000000001c2947 */ /* 0x000fea0003800000 */
[----:B-1----:R-:W1:Y:S01]  /*0e00*/  LDS R2, [UR20+0x38] ;  /* 0x00003814ff027984 */ /* 0x002e620008000800 */
[----:B------:R-:W-:-:S05]  /*0e10*/  IMAD.MOV.U32 R3, RZ, RZ, 0x3f ;  /* 0x0000003fff037424 */ /* 0x000fca00078e00ff */
[----:B-1----:R-:W-:-:S05]  /*0e20*/  LOP3.LUT R2, R2, 0xff, R3, 0xb8, !PT ;  /* 0x000000ff02027812 */ /* 0x002fca00078eb803 */
[----:B------:R4:W-:Y:S02]  /*0e30*/  STS [UR20+0x38], R2 ;  /* 0x00003802ff007988 */ /* 0x0009e40008000814 */
.L_x_34:
[----:B------:R-:W-:Y:S05]  /*0e40*/  @P2 BREAK B3 ;  /* 0x0000000000032942 */ /* 0x000fea0003800000 */
[----:B------:R-:W-:Y:S05]  /*0e50*/  @P2 BRA `(.L_x_36) ;  /* 0x00000000000c2947 */ /* 0x000fea0003800000 */
[----:B------:R1:W-:Y:S02]  /*0e60*/  STS [UR20+0x20], R5 ;  /* 0x00002005ff007988 */ /* 0x0003e40008000814 */
.L_x_35:
[----:B------:R-:W-:Y:S05]  /*0e70*/  BSYNC B3 ;  /* 0x0000000000037941 */ /* 0x000fea0003800000 */
.L_x_33:
[----:B------:R1:W-:Y:S02]  /*0e80*/  @!P2 STS [UR20+0x24], R4 ;  /* 0x00002404ff00a988 */ /* 0x0003e40008000814 */
.L_x_36:
[----:B------:R-:W-:Y:S05]  /*0e90*/  BSYNC B4 ;  /* 0x0000000000047941 */ /* 0x000fea0003800000 */
.L_x_32:
[----:B------:R-:W-:Y:S05]  /*0ea0*/  WARPSYNC.ALL ;  /* 0x0000000000007948 */ /* 0x000fea0003800000 */
[----:B------:R-:W-:Y:S04]  /*0eb0*/  BSSY B4, `(.L_x_37) ;  /* 0x000000e000047945 */ /* 0x000fe80003800000 */
[----:B------:R-:W-:Y:S05]  /*0ec0*/  @P2 BRA `(.L_x_38) ;  /* 0x0000000000302947 */ /* 0x000fea0003800000 */
[----:B------:R-:W5:Y:S01]  /*0ed0*/  LDS R3, [UR20+0x34] ;  /* 0x00003414ff037984 */ /* 0x000f620008000800 */
[----:B-1----:R-:W1:Y:S03]  /*0ee0*/  LDC.64 R4, c[0x0][0x248] ;  /* 0x00009200ff047b82 */ /* 0x002e660000000a00 */
[----:B---34-:R-:W3:Y:S01]  /*0ef0*/  LDS R2, [UR20+0x1c] ;  /* 0x00001c14ff027984 */ /* 0x018ee20008000800 */
[C---:B-1----:R-:W-:Y:S01]  /*0f00*/  SHF.L.U64.HI R5, R4.reuse, 0x1, R5 ;  /* 0x0000000104057819 */ /* 0x042fe20000010205 */
[----:B------:R-:W-:-:S03]  /*0f10*/  IMAD.SHL.U32 R4, R4, 0x2, RZ ;  /* 0x0000000204047824 */ /* 0x000fc600078e00ff */
[--C-:B------:R-:W-:Y:S02]  /*0f20*/  SHF.R.U32.HI R7, RZ, 0x4, R5.reuse ;  /* 0x00000004ff077819 */ /* 0x100fe40000011605 */
[----:B------:R-:W-:-:S05]  /*0f30*/  SHF.R.U64 R4, R4, 0x4, R5 ;  /* 0x0000000404047819 */ /* 0x000fca0000001205 */
[----:B------:R1:W-:Y:S01]  /*0f40*/  STS [UR20+0xc], R4 ;  /* 0x00000c04ff007988 */ /* 0x0003e20008000814 */
[----:B-----5:R-:W-:Y:S02]  /*0f50*/  LOP3.LUT R3, R3, 0x7, RZ, 0xb8, !PT ;  /* 0x0000000703037812 */ /* 0x020fe400078eb8ff */
[----:B---3--:R-:W-:-:S03]  /*0f60*/  LOP3.LUT R2, R2, 0xf, R7, 0xb8, !PT ;  /* 0x0000000f02027812 */ /* 0x008fc600078eb807 */
[----:B------:R1:W-:Y:S04]  /*0f70*/  STS [UR20+0x34], R3 ;  /* 0x00003403ff007988 */ /* 0x0003e80008000814 */
[----:B------:R1:W-:Y:S02]  /*0f80*/  STS [UR20+0x1c], R2 ;  /* 0x00001c02ff007988 */ /* 0x0003e40008000814 */
.L_x_38:
[----:B------:R-:W-:Y:S05]  /*0f90*/  BSYNC B4 ;  /* 0x0000000000047941 */ /* 0x000fea0003800000 */
.L_x_37:
        /* <DEDUP_REMOVED lines=11> */
.L_x_41:
[----:B------:R-:W-:Y:S05]  /*1050*/  @P2 BRA `(.L_x_43) ;  /* 0x0000000000282947 */ /* 0x000fea0003800000 */
[----:B-1-34-:R-:W1:Y:S02]  /*1060*/  LDS R2, [UR20+0x8] ;  /* 0x00000814ff027984 */ /* 0x01ae640008000800 */
[----:B-1----:R-:W-:-:S05]  /*1070*/  LOP3.LUT R2, R2, 0x1800, RZ, 0xb8, !PT ;  /* 0x0000180002027812 */ /* 0x002fca00078eb8ff */
[----:B------:R3:W-:Y:S02]  /*1080*/  STS [UR20+0x8], R2 ;  /* 0x00000802ff007988 */ /* 0x0007e40008000814 */
.L_x_42:
[----:B------:R-:W-:Y:S05]  /*1090*/  @P2 BREAK B5 ;  /* 0x0000000000052942 */ /* 0x000fea0003800000 */
[----:B------:R-:W-:Y:S05]  /*10a0*/  @P2 BRA `(.L_x_44) ;  /* 0x0000000000242947 */ /* 0x000fea0003800000 */
[----:B-1-3--:R-:W1:Y:S01]  /*10b0*/  LDS R2, [UR20+0x8] ;  /* 0x00000814ff027984 */ /* 0x00ae620008000800 */
[----:B------:R-:W-:-:S05]  /*10c0*/  IMAD.MOV.U32 R3, RZ, RZ, 0x6000 ;  /* 0x00006000ff037424 */ /* 0x000fca00078e00ff */
[----:B-1----:R-:W-:-:S04]  /*10d0*/  LOP3.LUT R2, R2, 0x6000, R3, 0xd8, !PT ;  /* 0x0000600002027812 */ /* 0x002fc800078ed803 */
[----:B------:R-:W-:-:S05]  /*10e0*/  LOP3.LUT R2, R2, 0x400000, RZ, 0xb8, !PT ;  /* 0x0040000002027812 */ /* 0x000fca00078eb8ff */
[----:B------:R1:W-:Y:S02]  /*10f0*/  STS [UR20+0x8], R2 ;  /* 0x00000802ff007988 */ /* 0x0003e40008000814 */
.L_x_43:
[----:B------:R-:W-:Y:S05]  /*1100*/  BSYNC B5 ;  /* 0x0000000000057941 */ /* 0x000fea0003800000 */
.L_x_40:
[----:B-1-34-:R-:W1:Y:S02]  /*1110*/  @!P2 LDS R2, [UR20+0x8] ;  /* 0x00000814ff02a984 */ /* 0x01ae640008000800 */
[----:B-1----:R-:W-:-:S05]  /*1120*/  @!P2 LOP3.LUT R2, R2, 0x8000, RZ, 0xb8, !PT ;  /* 0x000080000202a812 */ /* 0x002fca00078eb8ff */
[----:B------:R4:W-:Y:S02]  /*1130*/  @!P2 STS [UR20+0x8], R2 ;  /* 0x00000802ff00a988 */ /* 0x0009e40008000814 */
.L_x_44:
[----:B------:R-:W-:Y:S05]  /*1140*/  BSYNC B4 ;  /* 0x0000000000047941 */ /* 0x000fea0003800000 */
.L_x_39:
[----:B------:R-:W-:Y:S05]  /*1150*/  WARPSYNC.ALL ;  /* 0x0000000000007948 */ /* 0x000fea0003800000 */
[----:B------:R-:W-:Y:S01]  /*1160*/  UIADD3 UR5, UR5, 0x100, URZ ;  /* 0x0000010005057890 */ /* 0x000fe2000fffe03f */
[----:B------:R-:W-:Y:S01]  /*1170*/  ISETP.GE.AND P1, PT, R13, 0x1, PT ;  /* 0x000000010d00780c */ /* 0x000fe20003f26270 */
[----:B------:R-:W-:Y:S01]  /*1180*/  IMAD.MOV.U32 R24, RZ, RZ, RZ ;  /* 0x000000ffff187224 */ /* 0x000fe200078e00ff */
[----:B------:R-:W-:Y:S01]  /*1190*/  SHF.R.U32.HI R7, RZ, 0x5, R0 ;  /* 0x00000005ff077819 */ /* 0x000fe20000011600 */
[----:B------:R-:W-:-:S04]  /*11a0*/  UIADD3 UR26, UP0, UR5, UR26, URZ ;  /* 0x0000001a051a7290 */ /* 0x000fc8000ff1e03f */
[----:B------:R-:W-:Y:S01]  /*11b0*/  ULEA.HI.X.SX32 UR27, UR5, UR27, 0x1, UP0 ;  /* 0x0000001b051b7291 */ /* 0x000fe200080f0e3f */
[----:B------:R-:W-:Y:S11]  /*11c0*/  @P0 BRA `(.L_x_45) ;  /* 0x0000000000280947 */ /* 0x000ff60003800000 */
[----:B-1-34-:R-:W1:Y:S01]  /*11d0*/  S2R R2, SR_LANEID ;  /* 0x0000000000027919 */ /* 0x01ae620000000000 */
[----:B------:R-:W-:Y:S05]  /*11e0*/  WARPSYNC.ALL ;  /* 0x0000000000007948 */ /* 0x000fea0003800000 */
[----:B-1----:R-:W-:-:S05]  /*11f0*/  IMAD.SHL.U32 R4, R2, 0x4, RZ ;  /* 0x0000000402047824 */ /* 0x002fca00078e00ff */
[----:B------:R-:W1:Y:S01]  /*1200*/  LDS R5, [R4+UR20] ;  /* 0x0000001404057984 */ /* 0x000e620008000800 */
[----:B------:R-:W-:-:S05]  /*1210*/  IADD3 R2, P3, R4, UR26, RZ ;  /* 0x0000001a04027c10 */ /* 0x000fca000ff7e0ff */
[----:B------:R-:W-:-:S05]  /*1220*/  IMAD.X R3, RZ, RZ, UR27, P3 ;  /* 0x0000001bff037e24 */ /* 0x000fca00098e06ff */
[----:B-1----:R1:W3:Y:S01]  /*1230*/  ATOMG.E.EXCH.STRONG.GPU PT, RZ, [R2], R5 ;  /* 0x0000000502ff73a8 */ /* 0x0022e200041ee100 */
[----:B------:R-:W-:-:S04]  /*1240*/  DEPBAR {5,4,3,2,1,0} ;  /* 0x0000003f0000791a */ /* 0x000fc80000000000 */
[----:B------:R1:W-:Y:S01]  /*1250*/  UTMACCTL.IV [UR26] ;  /* 0x000000001a0079b9 */ /* 0x0003e20008000000 */
[----:B------:R-:W-:Y:S01]  /*1260*/  NOP ;  /* 0x0000000000007918 */ /* 0x000fe20000000000 */
.L_x_45:
[----:B------:R-:W-:Y:S05]  /*1270*/  @P0 BRA `(.L_x_46) ;  /* 0x00000000000c0947 */ /* 0x000fea0003800000 */
[----:B------:R0:W-:Y:S01]  /*1280*/  UTMACMDFLUSH ;  /* 0x00000000000079b7 */ /* 0x0001e20000000000 */
[----:B------:R-:W-:Y:S05]  /*1290*/  @P0 BRA `(.L_x_46) ;  /* 0x0000000000040947 */ /* 0x000fea0003800000 */
[----:B------:R-:W-:-:S04]  /*12a0*/  DEPBAR.LE SB0, 0x0 ;  /* 0x000080000000791a */ /* 0x000fc80000000000 */
.L_x_46:
[----:B------:R-:W-:Y:S05]  /*12b0*/  WARPSYNC.ALL ;  /* 0x0000000000007948 */ /* 0x000fea0003800000 */
[----:B---3--:R-:W-:Y:S01]  /*12c0*/  BAR.SYNC.DEFER_BLOCKING 0x0 ;  /* 0x0000000000007b1d */ /* 0x008fe20000010000 */
[----:B------:R-:W-:Y:S01]  /*12d0*/  R2UR UR21, R7 ;  /* 0x00000000071572ca */ /* 0x000fe200000e0000 */
[----:B------:R-:W-:Y:S01]  /*12e0*/  USHF.L.U32 UR15, UR32, 0x8, URZ ;  /* 0x00000008200f7899 */ /* 0x000fe2000800063f */
[----:B------:R-:W-:Y:S01]  /*12f0*/  IMAD.MOV.U32 R25, RZ, RZ, RZ ;  /* 0x000000ffff197224 */ /* 0x000fe200078e00ff */
[----:B------:R-:W-:Y:S02]  /*1300*/  CS2R R26, SRZ ;  /* 0x00000000001a7805 */ /* 0x000fe4000001ff00 */
[----:B------:R-:W-:Y:S01]  /*1310*/  CS2R R28, SRZ ;  /* 0x00000000001c7805 */ /* 0x000fe2000001ff00 */
[----:B------:R-:W-:Y:S01]  /*1320*/  VOTEU.ALL UP0, P2 ;  /* 0x00000000003f7886 */ /* 0x000fe20001000000 */
[----:B------:R-:W-:Y:S01]  /*1330*/  UMOV UR6, 0x1 ;  /* 0x0000000100067882 */ /* 0x000fe20000000000 */
[----:B------:R-:W-:Y:S01]  /*1340*/  VOTEU.ALL UP1, P2 ;  /* 0x00000000003f7886 */ /* 0x000fe20001020000 */
[----:B------:R-:W-:Y:S01]  /*1350*/  VOTEU.ALL UP2, P2 ;  /* 0x00000000003f7886 */ /* 0x000fe20001040000 */
[----:B------:R-:W-:Y:S01]  /*1360*/  CS2R R30, SRZ ;  /* 0x00000000001e7805 */ /* 0x000fe2000001ff00 */
[----:B------:R-:W-:-:S04]  /*1370*/  @!UP0 UIADD3 UR8, -UR6, 0x100000, URZ ;  /* 0x0010000006088890 */ /* 0x000fc8000fffe13f */
[----:B------:R-:W-:Y:S02]  /*1380*/  @!UP0 USHF.L.U32 UR9, UR8, 0xb, URZ ;  /* 0x0000000b08098899 */ /* 0x000fe4000800063f */
[----:B------:R-:W-:Y:S01]  /*1390*/  @!UP0 USHF.L.U32 UR8, UR8, 0x1, URZ ;  /* 0x0000000108088899 */ /* 0x000fe2000800063f */
        /* <DEDUP_REMOVED lines=9> */
[----:B------:R-:W-:Y:S01]  /*1430*/  VOTEU.ALL UP0, P2 ;  /* 0x00000000003f7886 */ /* 0x000fe20001000000 */
[----:B------:R-:W-:Y:S02]  /*1440*/  CS2R R38, SRZ ;  /* 0x0000000000267805 */ /* 0x000fe4000001ff00 */
[----:B------:R-:W-:Y:S02]  /*1450*/  CS2R R40, SRZ ;  /* 0x0000000000287805 */ /* 0x000fe4000001ff00 */
[----:B------:R-:W-:Y:S02]  /*1460*/  CS2R R42, SRZ ;  /* 0x00000000002a7805 */ /* 0x000fe4000001ff00 */
[----:B------:R-:W-:-:S02]  /*1470*/  CS2R R44, SRZ ;  /* 0x00000000002c7805 */ /* 0x000fc4000001ff00 */
[----:B------:R-:W-:Y:S02]  /*1480*/  CS2R R46, SRZ ;  /* 0x00000000002e7805 */ /* 0x000fe4000001ff00 */
[----:B------:R-:W-:Y:S01]  /*1490*/  CS2R R48, SRZ ;  /* 0x0000000000307805 */ /* 0x000fe2000001ff00 */
[----:B------:R-:W3:Y:S02]  /*14a0*/  FENCE.VIEW.ASYNC.S ;  /* 0x00000000000073c6 */ /* 0x000ee40000000000 */
[----:B---3--:R-:W3:Y:S02]  /*14b0*/  @!UP0 SYNCS.EXCH.64 URZ, [UR20+0x1e000], UR8 ;  /* 0x01e00008143f85b2 */ /* 0x008ee40008000100 */
[----:B---3--:R-:W-:Y:S01]  /*14c0*/  BAR.SYNC.DEFER_BLOCKING 0x0 ;  /* 0x0000000000007b1d */ /* 0x008fe20000010000 */
[----:B------:R-:W-:Y:S02]  /*14d0*/  CS2R R50, SRZ ;  /* 0x0000000000327805 */ /* 0x000fe4000001ff00 */
[----:B------:R-:W-:-:S02]  /*14e0*/  CS2R R52, SRZ ;  /* 0x0000000000347805 */ /* 0x000fc4000001ff00 */
[----:B------:R-:W-:Y:S02]  /*14f0*/  CS2R R54, SRZ ;  /* 0x0000000000367805 */ /* 0x000fe4000001ff00 */
[----:B------:R-:W-:Y:S02]  /*1500*/  CS2R R56, SRZ ;  /* 0x0000000000387805 */ /* 0x000fe4000001ff00 */
[----:B------:R-:W-:Y:S02]  /*1510*/  CS2R R58, SRZ ;  /* 0x00000000003a7805 */ /* 0x000fe4000001ff00 */
[----:B------:R-:W-:Y:S02]  /*1520*/  CS2R R60, SRZ ;  /* 0x00000000003c7805 */ /* 0x000fe4000001ff00 */
        /* <DEDUP_REMOVED lines=12> */
[----:B------:R-:W-:Y:S01]  /*15f0*/  CS2R R86, SRZ ;  /* 0x0000000000567805 */ /* 0x000fe2000001ff00 */
[----:B------:R3:W4:Y:S02]  /*1600*/  @!UP1 SYNCS.EXCH.64 URZ, [UR20+0x1e008], UR10 ;  /* 0x01e0080a143f95b2 */ /* 0x0007240008000100 */
[----:B----4-:R-:W-:Y:S01]  /*1610*/  BAR.SYNC.DEFER_BLOCKING 0x0 ;  /* 0x0000000000007b1d */ /* 0x010fe20000010000 */
[----:B---3--:R-:W-:-:S05]  /*1620*/  USHF.L.U32 UR11, UR33, 0x6, URZ ;  /* 0x00000006210b7899 */ /* 0x008fca000800063f */
[----:B------:R3:W4:Y:S01]  /*1630*/  @!UP2 SYNCS.EXCH.64 URZ, [UR20+0x1e010], UR6 ;  /* 0x01e01006143fa5b2 */ /* 0x0007220008000100 */
[----:B------:R-:W-:Y:S06]  /*1640*/  @!P1 BRA `(.L_x_47) ;  /* 0x0000000400909947 */ /* 0x000fec0003800000 */
        /* <DEDUP_REMOVED lines=31> */
[----:B------:R-:W-:Y:S01]  /*1840*/  CS2R R86, SRZ ;  /* 0x0000000000567805 */ /* 0x000fe2000001ff00 */
[----:B------:R-:W-:Y:S01]  /*1850*/  UMOV UR5, URZ ;  /* 0x0000003f00057c82 */ /* 0x000fe20008000000 */
[----:B------:R-:W-:-:S05]  /*1860*/  UMOV UR10, URZ ;  /* 0x0000003f000a7c82 */ /* 0x000fca0008000000 */
.L_x_49:
[----:B----4-:R-:W-:Y:S01]  /*1870*/  BAR.SYNC.DEFER_BLOCKING 0x0 ;  /* 0x0000000000007b1d */ /* 0x010fe20000010000 */
[----:B------:R-:W-:Y:S01]  /*1880*/  ULEA UR18, UR5, UR20, 0x3 ;  /* 0x0000001405127291 */ /* 0x000fe2000f8e183f */
[----:B-1----:R-:W-:Y:S01]  /*1890*/  @!P2 IMAD.MOV.U32 R2, RZ, RZ, 0xa000 ;  /* 0x0000a000ff02a424 */ /* 0x002fe200078e00ff */
[----:B------:R-:W-:Y:S01]  /*18a0*/  ELECT P0, URZ, PT ;  /* 0x00000000003f782f */ /* 0x000fe20003800000 */
[----:B------:R-:W-:-:S03]  /*18b0*/  ULEA UR8, UR5, UR20, 0xd ;  /* 0x0000001405087291 */ /* 0x000fc6000f8e683f */
[----:B------:R-:W-:Y:S02]  /*18c0*/  ISETP.LT.U32.AND P0, PT, R6, 0x20, P0 ;  /* 0x000000200600780c */ /* 0x000fe40000701070 */
[----:B------:R-:W-:Y:S01]  /*18d0*/  ELECT P1, URZ, PT ;  /* 0x00000000003f782f */ /* 0x000fe20003820000 */
[----:B------:R-:W-:-:S03]  /*18e0*/  UIADD3 UR8, UR8, 0x18000, URZ ;  /* 0x0001800008087890 */ /* 0x000fc6000fffe03f */
[----:B------:R-:W-:Y:S01]  /*18f0*/  ISETP.LT.U32.AND P1, PT, R6, 0x20, P1 ;  /* 0x000000200600780c */ /* 0x000fe20000f21070 */
[----:B------:R-:W-:Y:S01]  /*1900*/  ULEA UR12, UR5, UR20, 0xf ;  /* 0x00000014050c7291 */ /* 0x000fe2000f8e783f */
[----:B------:R-:W-:-:S05]  /*1910*/  UMOV UR14, UR10 ;  /* 0x0000000a000e7c82 */ /* 0x000fca0008000000 */
[----:B------:R-:W-:Y:S01]  /*1920*/  VOTEU.ANY UP0, P0 ;  /* 0x00000000003f7886 */ /* 0x000fe20000000100 */
[----:B------:R-:W-:Y:S01]  /*1930*/  VOTEU.ANY UP2, P0 ;  /* 0x00000000003f7886 */ /* 0x000fe20000040100 */
[----:B------:R1:W-:Y:S03]  /*1940*/  @!P2 SYNCS.ARRIVE.TRANS64 RZ, [UR18+0x1e000], R2 ;  /* 0x01e00002ffffa9a7 */ /* 0x0003e60008000012 */
[----:B------:R-:W-:Y:S01]  /*1950*/  @UP0 UIADD3 UR9, UR18, 0x1e000, URZ ;  /* 0x0001e00012090890 */ /* 0x000fe2000fffe03f */
[----:B---3--:R-:W-:Y:S01]  /*1960*/  @UP0 UMOV UR6, UR22 ;  /* 0x0000001600060c82 */ /* 0x008fe20008000000 */
[----:B------:R-:W-:Y:S01]  /*1970*/  @UP0 UMOV UR7, UR23 ;  /* 0x0000001700070c82 */ /* 0x000fe20008000000 */
[----:B------:R-:W-:Y:S01]  /*1980*/  BAR.SYNC.DEFER_BLOCKING 0x0 ;  /* 0x0000000000007b1d */ /* 0x000fe20000010000 */
[----:B-1----:R-:W-:-:S05]  /*1990*/  IMAD.U32 R2, RZ, RZ, UR4 ;  /* 0x00000004ff027e24 */ /* 0x002fca000f8e00ff */
[----:B------:R-:W-:Y:S01]  /*19a0*/  VOTEU.ANY UP1, P1 ;  /* 0x00000000003f7886 */ /* 0x000fe20000820100 */
[----:B------:R-:W-:Y:S01]  /*19b0*/  VOTEU.ANY UP3, P1 ;  /* 0x00000000003f7886 */ /* 0x000fe20000860100 */
[----:B------:R-:W-:-:S03]  /*19c0*/  SHF.L.U32 R2, R2, 0x1f, RZ ;  /* 0x0000001f02027819 */ /* 0x000fc600000006ff */
[----:B------:R-:W-:Y:S01]  /*19d0*/  @UP1 UIADD3 UR13, UR18, 0x1e000, URZ ;  /* 0x0001e000120d1890 */ /* 0x000fe2000fffe03f */
[----:B------:R-:W-:Y:S01]  /*19e0*/  @UP1 UMOV UR16, UR24 ;  /* 0x0000001800101c82 */ /* 0x000fe20008000000 */
[----:B------:R-:W-:Y:S01]  /*19f0*/  @UP1 UMOV UR17, UR25 ;  /* 0x0000001900111c82 */ /* 0x000fe20008000000 */
[----:B------:R1:W-:Y:S01]  /*1a00*/  @UP2 UTMALDG.2D [UR8], [UR6] ;  /* 0x00000008060025b4 */ /* 0x0003e20008008000 */
[----:B------:R3:W-:Y:S06]  /*1a10*/  MEMBAR.ALL.CTA ;  /* 0x0000000000007992 */ /* 0x0007ec0000008000 */
[----:B---3--:R-:W3:Y:S02]  /*1a20*/  FENCE.VIEW.ASYNC.S ;  /* 0x00000000000073c6 */ /* 0x008ee40000000000 */
[----:B---3--:R-:W-:Y:S06]  /*1a30*/  BAR.SYNC.DEFER_BLOCKING 0x0 ;  /* 0x0000000000007b1d */ /* 0x008fec0000010000 */
[----:B------:R1:W-:Y:S02]  /*1a40*/  @UP3 UTMALDG.2D [UR12], [UR16] ;  /* 0x0000000c100035b4 */ /* 0x0003e40008008000 */
[----:B------:R-:W-:Y:S06]  /*1a50*/  BAR.SYNC.DEFER_BLOCKING 0x0 ;  /* 0x0000000000007b1d */ /* 0x000fec0000010000 */
[----:B------:R-:W3:Y:S02]  /*1a60*/  SYNCS.PHASECHK.TRANS64.TRYWAIT P0, [UR18+0x1e000], R2 ;  /* 0x01e00002ff0075a7 */ /* 0x000ee40008000152 */
[----:B-1-3--:R-:W-:Y:S05]  /*1a70*/  @!P0 BRA `(.L_x_48) ;  /* 0x0000000400c48947 */ /* 0x00afea0003800000 */
.L_x_50:
[----:B------:R-:W-:Y:S01]  /*1a80*/  USHF.L.U32 UR6, UR21, 0x8, URZ ;  /* 0x0000000815067899 */ /* 0x000fe2000800063f */
[----:B------:R-:W-:Y:S02]  /*1a90*/  WARPGROUP.DEPBAR.LE gsb0, 0x0 ;  /* 0x00008000000079c5 */ /* 0x000fe40000010000 */
[----:B------:R-:W-:Y:S01]  /*1aa0*/  USHF.R.U32.HI UR16, URZ, 0x4, UR8 ;  /* 0x000000043f107899 */ /* 0x000fe20008011608 */
[----:B------:R-:W-:Y:S01]  /*1ab0*/  WARPGROUP.ARRIVE ;  /* 0x00000000000079c5 */ /* 0x000fe20000000000 */
[----:B------:R-:W-:Y:S01]  /*1ac0*/  ULOP3.LUT UR6, UR6, 0x400, URZ, 0xc0, !UPT ;  /* 0x0000040006067892 */ /* 0x000fe2000f8ec03f */
[----:B------:R-:W1:Y:S01]  /*1ad0*/  LDC R2, c[0x0][0x230] ;  /* 0x00008c00ff027b82 */ /* 0x000e620000000800 */
[----:B------:R-:W-:Y:S02]  /*1ae0*/  USGXT.U32 UR16, UR16, 0xe ;  /* 0x0000000e1010789a */ /* 0x000fe40008000000 */
[----:B------:R-:W-:Y:S01]  /*1af0*/  ULEA.HI UR6, UR12, UR6, URZ, 0x1c ;  /* 0x000000060c067291 */ /* 0x000fe2000f8fe03f */
[----:B------:R-:W-:Y:S01]  /*1b00*/  UMOV UR17, 0x40000040 ;  /* 0x4000004000117882 */ /* 0x000fe20000000000 */
[----:B------:R-:W-:-:S02]  /*1b10*/  UMOV UR19, 0x40000040 ;  /* 0x4000004000137882 */ /* 0x000fc40000000000 */
[----:B------:R-:W-:Y:S01]  /*1b20*/  ULOP3.LUT UR18, UR6, 0x3fff, URZ, 0xc0, !UPT ;  /* 0x00003fff06127892 */ /* 0x000fe2000f8ec03f */
[----:B------:R-:W-:Y:S02]  /*1b30*/  UMOV UR7, URZ ;  /* 0x0000003f00077c82 */ /* 0x000fe40008000000 */
[----:B------:R-:W-:Y:S01]  /*1b40*/  UMOV UR6, URZ ;  /* 0x0000003f00067c82 */ /* 0x000fe20008000000 */
[----:B------:R-:W-:Y:S02]  /*1b50*/  UIADD3 UR10, UR10, 0x40, URZ ;  /* 0x000000400a0a7890 */ /* 0x000fe4000fffe03f */
[----:B------:R-:W-:-:S03]  /*1b60*/  UIADD3 UR5, UR5, 0x1, URZ ;  /* 0x0000000105057890 */ /* 0x000fc6000fffe03f */
[----:B------:R-:W-:Y:S01]  /*1b70*/  HGMMA.64x128x16.F32.BF16 R24, gdesc[UR16], R24 ;  /* 0x01e00000101879f0 */ /* 0x000fe20008701818 */
[----:B------:R-:W-:Y:S02]  /*1b80*/  UIADD3 UR16, UP0, UR16, 0x2, URZ ;  /* 0x0000000210107890 */ /* 0x000fe4000ff1e03f */
[----:B------:R-:W-:Y:S02]  /*1b90*/  UIADD3 UR18, UP1, UR18, 0x2, URZ ;  /* 0x0000000212127890 */ /* 0x000fe4000ff3e03f */
[----:B------:R-:W-:Y:S02]  /*1ba0*/  UIADD3.X UR17, UR6, 0x40000040, URZ, UP0, !UPT ;  /* 0x4000004006117890 */ /* 0x000fe400087fe43f */
[----:B------:R-:W-:Y:S01]  /*1bb0*/  UIADD3.X UR19, UR7, 0x40000040, URZ, UP1, !UPT ;  /* 0x4000004007137890 */ /* 0x000fe20008ffe43f */
[----:B-1----:R-:W-:Y:S01]  /*1bc0*/  ISETP.LE.AND P0, PT, R2, UR10, PT ;  /* 0x0000000a02007c0c */ /* 0x002fe2000bf03270 */
[----:B------:R-:W-:Y:S02]  /*1bd0*/  UIADD3.64 UR28, UR16, 0x2, URZ ;  /* 0x00000002101c7897 */ /* 0x000fe4000fffe03f */
[----:B------:R-:W-:-:S02]  /*1be0*/  UIADD3.64 UR30, UR18, 0x2, URZ ;  /* 0x00000002121e7897 */ /* 0x000fc4000fffe03f */
[----:B------:R-:W-:-:S04]  /*1bf0*/  UISETP.NE.U32.AND UP0, UPT, UR5, 0x3, UPT ;  /* 0x000000030500788c */ /* 0x000fc8000bf05070 */
[----:B------:R-:W-:Y:S02]  /*1c00*/  USEL UR6, URZ, 0x1, UP0 ;  /* 0x000000013f067887 */ /* 0x000fe40008000000 */
[----:B------:R-:W-:Y:S02]  /*1c10*/  USEL UR5, UR5, URZ, UP0 ;  /* 0x0000003f05057287 */ /* 0x000fe40008000000 */
[----:B------:R-:W-:Y:S01]  /*1c20*/  ULOP3.LUT UR4, UR4, UR6, URZ, 0x3c, !UPT ;  /* 0x0000000604047292 */ /* 0x000fe2000f8e3c3f */
[----:B------:R-:W-:Y:S01]  /*1c30*/  HGMMA.64x128x16.F32.BF16 R24, gdesc[UR16], R24 ;  /* 0x01e00000101879f0 */ /* 0x000fe20008701818 */
[----:B------:R-:W-:Y:S02]  /*1c40*/  UIADD3.64 UR16, UR16, 0x4, URZ ;  /* 0x0000000410107897 */ /* 0x000fe4000fffe03f */
[----:B------:R-:W-:-:S09]  /*1c50*/  UIADD3.64 UR18, UR18, 0x4, URZ ;  /* 0x0000000412127897 */ /* 0x000fd2000fffe03f */
[----:B------:R-:W-:-:S12]  /*1c60*/  HGMMA.64x128x16.F32.BF16 R24, gdesc[UR28], R24 ;  /* 0x01e000001c1879f0 */ /* 0x000fd80008701818 */
[----:B------:R-:W-:Y:S01]  /*1c70*/  HGMMA.64x128x16.F32.BF16 R24, gdesc[UR16], R24, gsb0 ;  /* 0x01e00000101879f0 */ /* 0x000fe20008001818 */
[----:B------:R-:W-:Y:S05]  /*1c80*/  @!P0 BRA `(.L_x_49) ;  /* 0xfffffff800f88947 */ /* 0x000fea000383ffff */
.L_x_47:
[----:B------:R-:W-:Y:S02]  /*1c90*/  WARPGROUP.DEPBAR.LE gsb0, 0x0 ;  /* 0x00008000000079c5 */ /* 0x000fe40000010000 */
[----:B----4-:R-:W-:Y:S01]  /*1ca0*/  BAR.SYNC.DEFER_BLOCKING 0x0 ;  /* 0x0000000000007b1d */ /* 0x010fe20000010000 */
[C---:B-1----:R-:W-:Y:S01]  /*1cb0*/  IMAD.SHL.U32 R2, R0.reuse, 0x80, RZ ;  /* 0x0000008000027824 */ /* 0x042fe200078e00ff */
[----:B------:R-:W-:Y:S01]  /*1cc0*/  F2FP.BF16.F32.PACK_AB R24, R25, R24 ;  /* 0x000000181918723e */ /* 0x000fe200000010ff */
[----:B------:R-:W-:Y:S01]  /*1cd0*/  IMAD.SHL.U32 R3, R0, 0x40, RZ ;  /* 0x0000004000037824 */ /* 0x000fe200078e00ff */
[----:B------:R-:W-:Y:S02]  /*1ce0*/  F2FP.BF16.F32.PACK_AB R25, R27, R26 ;  /* 0x0000001a1b19723e */ /* 0x000fe400000010ff */
[----:B------:R-:W-:Y:S02]  /*1cf0*/  ELECT P0, URZ, PT ;  /* 0x00000000003f782f */ /* 0x000fe40003800000 */
[----:B------:R-:W-:Y:S01]  /*1d00*/  LOP3.LUT R2, R2, 0x4780, RZ, 0xc0, !PT ;  /* 0x0000478002027812 */ /* 0x000fe200078ec0ff */
[----:B------:R-:W-:Y:S01]  /*1d10*/  ULOP3.LUT UR21, UR21, 0x3, URZ, 0xc0, !UPT ;  /* 0x0000000315157892 */ /* 0x000fe2000f8ec03f */
[----:B------:R-:W-:Y:S01]  /*1d20*/  F2FP.BF16.F32.PACK_AB R56, R57, R56 ;  /* 0x000000383938723e */ /* 0x000fe200000010ff */
[----:B------:R-:W-:Y:S01]  /*1d30*/  UMOV UR10, UR11 ;  /* 0x0000000b000a7c82 */ /* 0x000fe20008000000 */
[----:B------:R-:W-:Y:S01]  /*1d40*/  LOP3.LUT R4, R2, 0x1800, R3, 0xf8, !PT ;  /* 0x0000180002047812 */ /* 0x000fe200078ef803 */
[----:B------:R-:W-:Y:S01]  /*1d50*/  IMAD.SHL.U32 R2, R0, 0x10, RZ ;  /* 0x0000001000027824 */ /* 0x000fe200078e00ff */
[----:B------:R-:W-:Y:S01]  /*1d60*/  F2FP.BF16.F32.PACK_AB R26, R29, R28 ;  /* 0x0000001c1d1a723e */ /* 0x000fe200000010ff */
[----:B------:R-:W-:Y:S01]  /*1d70*/  ULEA UR9, UR21, UR15, 0x6 ;  /* 0x0000000f15097291 */ /* 0x000fe2000f8e303f */
[----:B------:R-:W-:Y:S01]  /*1d80*/  F2FP.BF16.F32.PACK_AB R27, R31, R30 ;  /* 0x0000001e1f1b723e */ /* 0x000fe200000010ff */
[----:B------:R-:W-:Y:S01]  /*1d90*/  ULEA UR8, UR21, UR20, 0xd ;  /* 0x0000001415087291 */ /* 0x000fe2000f8e683f */
[----:B------:R-:W-:-:S02]  /*1da0*/  LOP3.LUT R3, R2, 0x70, RZ, 0xc0, !PT ;  /* 0x0000007002037812 */ /* 0x000fc400078ec0ff */
[----:B------:R-:W-:Y:S02]  /*1db0*/  F2FP.BF16.F32.PACK_AB R32, R33, R32 ;  /* 0x000000202120723e */ /* 0x000fe400000010ff */
[----:B------:R-:W-:Y:S02]  /*1dc0*/  LOP3.LUT R3, R3, 0x10, R0, 0x78, !PT ;  /* 0x0000001003037812 */ /* 0x000fe400078e7800 */
[----:B------:R-:W-:Y:S01]  /*1dd0*/  F2FP.BF16.F32.PACK_AB R57, R59, R58 ;  /* 0x0000003a3b39723e */ /* 0x000fe200000010ff */
[----:B------:R-:W1:Y:S02]  /*1de0*/  @!P2 SYNCS.CCTL.IV [UR20+0x1e000] ;  /* 0x01e00000ff00a9b1 */ /* 0x000e640008000014 */
[----:B-1----:R-:W-:Y:S01]  /*1df0*/  BAR.SYNC.DEFER_BLOCKING 0x0 ;  /* 0x0000000000007b1d */ /* 0x002fe20000010000 */
[----:B------:R-:W-:Y:S02]  /*1e00*/  LOP3.LUT R3, R4, R3, RZ, 0xfc, !PT ;  /* 0x0000000304037212 */ /* 0x000fe400078efcff */
[----:B------:R-:W-:-:S02]  /*1e10*/  F2FP.BF16.F32.PACK_AB R33, R35, R34 ;  /* 0x000000222321723e */ /* 0x000fc400000010ff */
[C---:B------:R-:W-:Y:S01]  /*1e20*/  LOP3.LUT R2, R3.reuse, 0x20, RZ, 0x3c, !PT ;  /* 0x0000002003027812 */ /* 0x040fe200078e3cff */
[C---:B------:R-:W-:Y:S01]  /*1e30*/  VIADD R0, R3.reuse, UR20 ;  /* 0x0000001403007c36 */ /* 0x040fe20008000000 */
[----:B------:R-:W-:Y:S02]  /*1e40*/  LOP3.LUT R4, R3, 0x40, RZ, 0x3c, !PT ;  /* 0x0000004003047812 */ /* 0x000fe400078e3cff */
[----:B------:R-:W-:Y:S01]  /*1e50*/  F2FP.BF16.F32.PACK_AB R58, R61, R60 ;  /* 0x0000003c3d3a723e */ /* 0x000fe200000010ff */
[----:B------:R-:W-:Y:S01]  /*1e60*/  VIADD R2, R2, UR20 ;  /* 0x0000001402027c36 */ /* 0x000fe20008000000 */
[----:B------:R-:W-:Y:S01]  /*1e70*/  F2FP.BF16.F32.PACK_AB R59, R63, R62 ;  /* 0x0000003e3f3b723e */ /* 0x000fe200000010ff */
[----:B------:R-:W-:Y:S01]  /*1e80*/  VIADD R4, R4, UR20 ;  /* 0x0000001404047c36 */ /* 0x000fe20008000000 */
[----:B------:R-:W-:Y:S02]  /*1e90*/  F2FP.BF16.F32.PACK_AB R64, R65, R64 ;  /* 0x000000404140723e */ /* 0x000fe400000010ff */
[----:B------:R-:W-:-:S02]  /*1ea0*/  LOP3.LUT R3, R3, 0x60, RZ, 0x3c, !PT ;  /* 0x0000006003037812 */ /* 0x000fc400078e3cff */
[----:B------:R-:W-:Y:S02]  /*1eb0*/  F2FP.BF16.F32.PACK_AB R34, R37, R36 ;  /* 0x000000242522723e */ /* 0x000fe400000010ff */
[----:B------:R-:W-:Y:S01]  /*1ec0*/  F2FP.BF16.F32.PACK_AB R35, R39, R38 ;  /* 0x000000262723723e */ /* 0x000fe200000010ff */
[----:B------:R-:W-:Y:S01]  /*1ed0*/  VIADD R3, R3, UR20 ;  /* 0x0000001403037c36 */ /* 0x000fe20008000000 */
[----:B------:R-:W-:Y:S02]  /*1ee0*/  F2FP.BF16.F32.PACK_AB R40, R41, R40 ;  /* 0x000000282928723e */ /* 0x000fe400000010ff */
[----:B------:R-:W-:Y:S01]  /*1ef0*/  F2FP.BF16.F32.PACK_AB R65, R67, R66 ;  /* 0x000000424341723e */ /* 0x000fe200000010ff */
[----:B------:R-:W1:Y:S02]  /*1f00*/  @!P2 SYNCS.CCTL.IV [UR20+0x1e008] ;  /* 0x01e00800ff00a9b1 */ /* 0x000e640008000014 */
[----:B-1----:R-:W-:Y:S01]  /*1f10*/  BAR.SYNC.DEFER_BLOCKING 0x0 ;  /* 0x0000000000007b1d */ /* 0x002fe20000010000 */
[----:B------:R-:W-:-:S02]  /*1f20*/  F2FP.BF16.F32.PACK_AB R41, R43, R42 ;  /* 0x0000002a2b29723e */ /* 0x000fc400000010ff */
[----:B------:R-:W-:Y:S02]  /*1f30*/  F2FP.BF16.F32.PACK_AB R66, R69, R68 ;  /* 0x000000444542723e */ /* 0x000fe400000010ff */
[----:B------:R-:W-:Y:S02]  /*1f40*/  F2FP.BF16.F32.PACK_AB R67, R71, R70 ;  /* 0x000000464743723e */ /* 0x000fe400000010ff */
[----:B------:R-:W-:Y:S02]  /*1f50*/  F2FP.BF16.F32.PACK_AB R72, R73, R72 ;  /* 0x000000484948723e */ /* 0x000fe400000010ff */
[----:B------:R-:W-:Y:S02]  /*1f60*/  F2FP.BF16.F32.PACK_AB R42, R45, R44 ;  /* 0x0000002c2d2a723e */ /* 0x000fe400000010ff */
[----:B------:R-:W-:Y:S02]  /*1f70*/  F2FP.BF16.F32.PACK_AB R43, R47, R46 ;  /* 0x0000002e2f2b723e */ /* 0x000fe400000010ff */
[----:B------:R-:W-:-:S02]  /*1f80*/  F2FP.BF16.F32.PACK_AB R48, R49, R48 ;  /* 0x000000303130723e */ /* 0x000fc400000010ff */
[----:B------:R-:W-:Y:S02]  /*1f90*/  F2FP.BF16.F32.PACK_AB R73, R75, R74 ;  /* 0x0000004a4b49723e */ /* 0x000fe400000010ff */
[----:B------:R-:W-:Y:S02]  /*1fa0*/  F2FP.BF16.F32.PACK_AB R49, R51, R50 ;  /* 0x000000323331723e */ /* 0x000fe400000010ff */
[----:B------:R-:W-:Y:S02]  /*1fb0*/  F2FP.BF16.F32.PACK_AB R74, R77, R76 ;  /* 0x0000004c4d4a723e */ /* 0x000fe400000010ff */
[----:B------:R-:W-:Y:S02]  /*1fc0*/  F2FP.BF16.F32.PACK_AB R75, R79, R78 ;  /* 0x0000004e4f4b723e */ /* 0x000fe400000010ff */
[----:B------:R-:W-:Y:S01]  /*1fd0*/  F2FP.BF16.F32.PACK_AB R80, R81, R80 ;  /* 0x000000505150723e */ /* 0x000fe200000010ff */
[----:B------:R-:W1:Y:S02]  /*1fe0*/  @!P2 SYNCS.CCTL.IV [UR20+0x1e010] ;  /* 0x01e01000ff00a9b1 */ /* 0x000e640008000014 */
[----:B-1----:R-:W-:Y:S01]  /*1ff0*/  STSM.16.M88.4 [R0], R24 ;  /* 0x0000001800007844 */ /* 0x002fe20000000200 */
[----:B------:R-:W-:-:S02]  /*2000*/  F2FP.BF16.F32.PACK_AB R50, R53, R52 ;  /* 0x000000343532723e */ /* 0x000fc400000010ff */
[----:B------:R-:W-:Y:S01]  /*2010*/  F2FP.BF16.F32.PACK_AB R51, R55, R54 ;  /* 0x000000363733723e */ /* 0x000fe200000010ff */
[----:B------:R-:W-:Y:S01]  /*2020*/  STSM.16.M88.4 [R0+0x2000], R56 ;  /* 0x0020003800007844 */ /* 0x000fe20000000200 */
[----:B------:R-:W-:Y:S02]  /*2030*/  F2FP.BF16.F32.PACK_AB R81, R83, R82 ;  /* 0x000000525351723e */ /* 0x000fe400000010ff */
[----:B------:R-:W-:Y:S01]  /*2040*/  F2FP.BF16.F32.PACK_AB R82, R85, R84 ;  /* 0x000000545552723e */ /* 0x000fe200000010ff */
[----:B------:R-:W-:Y:S01]  /*2050*/  STSM.16.M88.4 [R2], R32 ;  /* 0x0000002002007844 */ /* 0x000fe20000000200 */
[----:B------:R-:W-:Y:S02]  /*2060*/  F2FP.BF16.F32.PACK_AB R83, R87, R86 ;  /* 0x000000565753723e */ /* 0x000fe400000010ff */
[----:B------:R-:W-:Y:S01]  /*2070*/  ISETP.LT.U32.AND P0, PT, R6, 0x80, P0 ;  /* 0x000000800600780c */ /* 0x000fe20000701070 */
[----:B------:R-:W-:Y:S04]  /*2080*/  STSM.16.M88.4 [R2+0x2000], R64 ;  /* 0x0020004002007844 */ /* 0x000fe80000000200 */
[----:B------:R-:W-:Y:S04]  /*2090*/  STSM.16.M88.4 [R4], R40 ;  /* 0x0000002804007844 */ /* 0x000fe80000000200 */
[----:B------:R-:W-:Y:S04]  /*20a0*/  STSM.16.M88.4 [R4+0x2000], R72 ;  /* 0x0020004804007844 */ /* 0x000fe80000000200 */
[----:B------:R-:W-:Y:S01]  /*20b0*/  STSM.16.M88.4 [R3], R48 ;  /* 0x0000003003007844 */ /* 0x000fe20000000200 */
[----:B------:R-:W-:Y:S01]  /*20c0*/  VOTEU.ANY UP0, P0 ;  /* 0x00000000003f7886 */ /* 0x000fe20000000100 */
[----:B------:R-:W-:-:S02]  /*20d0*/  VOTEU.ANY UP1, P0 ;  /* 0x00000000003f7886 */ /* 0x000fc40000020100 */
[----:B------:R-:W-:Y:S02]  /*20e0*/  STSM.16.M88.4 [R3+0x2000], R80 ;  /* 0x0020005003007844 */ /* 0x000fe40000000200 */
[----:B---3--:R-:W-:Y:S01]  /*20f0*/  @UP0 UMOV UR6, UR26 ;  /* 0x0000001a00060c82 */ /* 0x008fe20008000000 */
[----:B------:R-:W-:Y:S01]  /*2100*/  @UP0 UMOV UR7, UR27 ;  /* 0x0000001b00070c82 */ /* 0x000fe20008000000 */
[----:B------:R1:W-:Y:S06]  /*2110*/  MEMBAR.ALL.CTA ;  /* 0x0000000000007992 */ /* 0x0003ec0000008000 */
[----:B-1----:R-:W1:Y:S02]  /*2120*/  FENCE.VIEW.ASYNC.S ;  /* 0x00000000000073c6 */ /* 0x002e640000000000 */
[----:B-1----:R-:W-:Y:S06]  /*2130*/  BAR.SYNC.DEFER_BLOCKING 0x0 ;  /* 0x0000000000007b1d */ /* 0x002fec0000010000 */
[----:B------:R1:W-:Y:S01]  /*2140*/  @UP1 UTMASTG.2D [UR8], [UR6] ;  /* 0x00000008060013b5 */ /* 0x0003e20008008000 */
[----:B------:R0:W-:Y:S01]  /*2150*/  UTMACMDFLUSH ;  /* 0x00000000000079b7 */ /* 0x0001e20000000000 */
[----:B------:R-:W-:-:S04]  /*2160*/  DEPBAR.LE SB0, 0x0 ;  /* 0x000080000000791a */ /* 0x000fc80000000000 */
[----:B------:R-:W-:Y:S06]  /*2170*/  BAR.SYNC.DEFER_BLOCKING 0x0 ;  /* 0x0000000000007b1d */ /* 0x000fec0000010000 */
[----:B-1----:R-:W-:Y:S05]  /*2180*/  EXIT ;  /* 0x000000000000794d */ /* 0x002fea0003800000 */
.L_x_48:
[----:B------:R-:W1:Y:S02]  /*2190*/  SYNCS.PHASECHK.TRANS64.TRYWAIT P0, [UR18+0x1e000], R2 ;  /* 0x01e00002ff0075a7 */ /* 0x000e640008000152 */
[----:B-1----:R-:W-:Y:S05]  /*21a0*/  @!P0 BRA `(.L_x_48) ;  /* 0xfffffffc00f88947 */ /* 0x002fea000383ffff */
[----:B------:R-:W-:Y:S05]  /*21b0*/  BRA `(.L_x_50) ;  /* 0xfffffff800307947 */ /* 0x000fea000383ffff */
.L_x_51:
[----:B------:R-:W-:-:S00]  /*21c0*/  BRA `(.L_x_51) ;  /* 0xfffffffc00fc7947 */ /* 0x000fc0000383ffff */
[----:B------:R-:W-:-:S00]  /*21d0*/  NOP ;  /* 0x0000000000007918 */ /* 0x000fc00000000000 */
        /* <DEDUP_REMOVED lines=10> */
.L_x_52:


//--------------------- .nv.shared.gluon_wgmma    --------------------------
	.section	.nv.shared.gluon_wgmma,"aw",@nobits
	.sectionflags	@""
	.align	16
	.zero		1024


//--------------------- .nv.shared.reserved.0     --------------------------
	.section	.nv.shared.reserved.0,"aw",@nobits
	.weak		__nv_reservedSMEM_offset_0_alias
	.size		__nv_reservedSMEM_offset_0_alias, 0, 0
	.other		__nv_reservedSMEM_offset_0_alias,@"STO_CUDA_RESERVED_SHARED STV_DEFAULT"
__nv_reservedSMEM_offset_0_alias:
	.zero		0


//--------------------- .nv.constant0.gluon_wgmma --------------------------
	.section	.nv.constant0.gluon_wgmma,"a",@progbits
	.sectionflags	@""
	.align	4
.nv.constant0.gluon_wgmma:
	.zero		608


//--------------------- SYMBOLS --------------------------

	.type		.nv.reservedSmem.offset0,@object
	.size		.nv.reservedSmem.offset0,0x4
